	.target	sm_100a

	.elftype	@"ET_EXEC"


//--------------------- .note.nv.tkinfo           --------------------------
	.section	.note.nv.tkinfo,"",@"SHT_NOTE"
	.sectionflags	@"SHF_NOTE_NV_TKINFO"
	.tkinfo
        /*0018*/ 	.word	0x00000081
        /*0030*/ 	.string	""
        /*0030*/ 	.string	"ptxas-blackwell"
        /*0030*/ 	.string	"Cuda compilation tools, release 12.9, V12.9.86"
        /*0030*/ 	.string	"Build cuda_12.9.r12.9/compiler.36037853_0"
        /*0030*/ 	.string	"-v  -suppress-debug-info  -lineinfo  -arch sm_100a "



//--------------------- .note.nv.cuver            --------------------------
	.section	.note.nv.cuver,"",@"SHT_NOTE"
	.sectionflags	@"SHF_NOTE_NV_CUVER"
        /*0018*/ 	.short	0x0001
        /*001a*/ 	.short	0x0064
        /*001c*/ 	.short	0x0001
        /*001e*/ 	.short	0x0000
        /*0020*/ 	.short	0x0001
        /*0022*/ 	.short	0x0000


//--------------------- .nv.info                  --------------------------
	.section	.nv.info,"",@"SHT_CUDA_INFO"
	.align	4


	//----- nvinfo : EIATTR_REGCOUNT
	.align		4
        /*0000*/ 	.byte	0x04, 0x2f
        /*0002*/ 	.short	(.L_4 - .L_3)
	.align		4
.L_3:
        /*0004*/ 	.word	index@(gluon_mma)
        /*0008*/ 	.word	0x000000ff


	//----- nvinfo : EIATTR_FRAME_SIZE
	.align		4
.L_4:
        /*000c*/ 	.byte	0x04, 0x11
        /*000e*/ 	.short	(.L_6 - .L_5)
	.align		4
.L_5:
        /*0010*/ 	.word	index@($__internal_2_$__cuda_sm10x_tcgen05_guardrail_trap_unallocated_columns_being_dealloced)
        /*0014*/ 	.word	0x00000220


	//----- nvinfo : EIATTR_FRAME_SIZE
	.align		4
.L_6:
        /*0018*/ 	.byte	0x04, 0x11
        /*001a*/ 	.short	(.L_8 - .L_7)
	.align		4
.L_7:
        /*001c*/ 	.word	index@($__internal_1_$__cuda_sm10x_tcgen05_guardrail_trap_phase_invalid_during_alloc)
        /*0020*/ 	.word	0x00000220


	//----- nvinfo : EIATTR_FRAME_SIZE
	.align		4
.L_8:
        /*0024*/ 	.byte	0x04, 0x11
        /*0026*/ 	.short	(.L_10 - .L_9)
	.align		4
.L_9:
        /*0028*/ 	.word	index@($__internal_0_$__cuda_sm10x_tcgen05_guardrail_trap_col_being_dealloced_not_returned_by_alloc)
        /*002c*/ 	.word	0x00000220


	//----- nvinfo : EIATTR_FRAME_SIZE
	.align		4
.L_10:
        /*0030*/ 	.byte	0x04, 0x11
        /*0032*/ 	.short	(.L_12 - .L_11)
	.align		4
.L_11:
        /*0034*/ 	.word	index@(gluon_mma)
        /*0038*/ 	.word	0x00000220


	//----- nvinfo : EIATTR_MIN_STACK_SIZE
	.align		4
.L_12:
        /*003c*/ 	.byte	0x04, 0x12
        /*003e*/ 	.short	(.L_14 - .L_13)
	.align		4
.L_13:
        /*0040*/ 	.word	index@(gluon_mma)
        /*0044*/ 	.word	0x00000220
.L_14:


//--------------------- .nv.info.gluon_mma        --------------------------
	.section	.nv.info.gluon_mma,"",@"SHT_CUDA_INFO"
	.sectionflags	@""
	.align	4


	//----- nvinfo : EIATTR_CUDA_API_VERSION
	.align		4
        /*0000*/ 	.byte	0x04, 0x37
        /*0002*/ 	.short	(.L_16 - .L_15)
.L_15:
        /*0004*/ 	.word	0x00000081


	//----- nvinfo : EIATTR_KPARAM_INFO
	.align		4
.L_16:
        /*0008*/ 	.byte	0x04, 0x17
        /*000a*/ 	.short	(.L_18 - .L_17)
.L_17:
        /*000c*/ 	.word	0x00000000
        /*0010*/ 	.short	0x0004
        /*0012*/ 	.short	0x0020
        /*0014*/ 	.byte	0x00, 0xf4, 0x21, 0x00


	//----- nvinfo : EIATTR_KPARAM_INFO
	.align		4
.L_18:
        /*0018*/ 	.byte	0x04, 0x17
        /*001a*/ 	.short	(.L_20 - .L_19)
.L_19:
        /*001c*/ 	.word	0x00000000
        /*0020*/ 	.short	0x0003
        /*0022*/ 	.short	0x0018
        /*0024*/ 	.byte	0x00, 0xf4, 0x21, 0x00


	//----- nvinfo : EIATTR_KPARAM_INFO
	.align		4
.L_20:
        /*0028*/ 	.byte	0x04, 0x17
        /*002a*/ 	.short	(.L_22 - .L_21)
.L_21:
        /*002c*/ 	.word	0x00000000
        /*0030*/ 	.short	0x0002
        /*0032*/ 	.short	0x0010
        /*0034*/ 	.byte	0x00, 0xf4, 0x21, 0x00


	//----- nvinfo : EIATTR_KPARAM_INFO
	.align		4
.L_22:
        /*0038*/ 	.byte	0x04, 0x17
        /*003a*/ 	.short	(.L_24 - .L_23)
.L_23:
        /*003c*/ 	.word	0x00000000
        /*0040*/ 	.short	0x0001
        /*0042*/ 	.short	0x0008
        /*0044*/ 	.byte	0x00, 0xf4, 0x21, 0x00


	//----- nvinfo : EIATTR_KPARAM_INFO
	.align		4
.L_24:
        /*0048*/ 	.byte	0x04, 0x17
        /*004a*/ 	.short	(.L_26 - .L_25)
.L_25:
        /*004c*/ 	.word	0x00000000
        /*0050*/ 	.short	0x0000
        /*0052*/ 	.short	0x0000
        /*0054*/ 	.byte	0x00, 0xf4, 0x21, 0x00


	//----- nvinfo : EIATTR_AT_ENTRY_FRAGMENTS
	.align		4
.L_26:
        /*0058*/ 	.byte	0x04, 0x4f
        /*005a*/ 	.short	(.L_28 - .L_27)


	//   ....[0]....
.L_27:
        /*005c*/ 	.word	0x00000004


	//----- nvinfo : EIATTR_RESERVED_SMEM_USED
	.align		4
.L_28:
        /*0060*/ 	.byte	0x01, 0x41
	.zero		2


	//----- nvinfo : EIATTR_SPARSE_MMA_MASK
	.align		4
        /*0064*/ 	.byte	0x03, 0x50
        /*0066*/ 	.short	0x0000


	//----- nvinfo : EIATTR_TCGEN05_1CTA_USED
	.align		4
        /*0068*/ 	.byte	0x01, 0x51
	.zero		2


	//----- nvinfo : EIATTR_MAXREG_COUNT
	.align		4
        /*006c*/ 	.byte	0x03, 0x1b
        /*006e*/ 	.short	0x00ff


	//----- nvinfo : EIATTR_NUM_BARRIERS
	.align		4
        /*0070*/ 	.byte	0x02, 0x4c
        /*0072*/ 	.byte	0x01
	.zero		1


	//----- nvinfo : EIATTR_ANNOTATIONS
	.align		4
        /*0074*/ 	.byte	0x04, 0x55
        /*0076*/ 	.short	(.L_30 - .L_29)


	//   ....[0]....
.L_29:
        /*0078*/ 	.word	0x00000001
        /*007c*/ 	.byte	0x80, 0x2c, 0x00, 0x00, 0x01, 0x00, 0x00, 0x00, 0xc0, 0x2c, 0x00, 0x00, 0x01, 0x00, 0x00, 0x00
        /* <DEDUP_REMOVED lines=87> */
        /*05fc*/ 	.byte	0x40, 0x73, 0x00, 0x00, 0x01, 0x00, 0x00, 0x00, 0x50, 0x73, 0x00, 0x00


	//----- nvinfo : EIATTR_INT_WARP_WIDE_INSTR_OFFSETS
	.align		4
.L_30:
        /*0608*/ 	.byte	0x04, 0x31
        /*060a*/ 	.short	(.L_32 - .L_31)


	//   ....[0]....
.L_31:
        /*060c*/ 	.word	0x00002090


	//   ....[1]....
        /*0610*/ 	.word	0x000020a0


	//   ....[2]....
        /*0614*/ 	.word	0x000028a0


	//   ....[3]....
        /*0618*/ 	.word	0x000028b0


	//   ....[4]....
        /*061c*/ 	.word	0x000077c0


	//   ....[5]....
        /*0620*/ 	.word	0x00007810


	//----- nvinfo : EIATTR_COOP_GROUP_MASK_REGIDS
	.align		4
.L_32:
        /*0624*/ 	.byte	0x04, 0x29
        /*0626*/ 	.short	(.L_34 - .L_33)


	//   ....[0]....
.L_33:
        /*0628*/ 	.word	0xffffffff


	//   ....[1]....
        /*062c*/ 	.word	0xffffffff


	//   ....[2]....
        /*0630*/ 	.word	0xffffffff


	//   ....[3]....
        /*0634*/ 	.word	0xffffffff


	//----- nvinfo : EIATTR_COOP_GROUP_INSTR_OFFSETS
	.align		4
.L_34:
        /*0638*/ 	.byte	0x04, 0x28
        /*063a*/ 	.short	(.L_36 - .L_35)


	//   ....[0]....
.L_35:
        /*063c*/ 	.word	0x00000060


	//   ....[1]....
        /*0640*/ 	.word	0x00000320


	//   ....[2]....
        /*0644*/ 	.word	0x00007650


	//   ....[3]....
        /*0648*/ 	.word	0x000078c0


	//----- nvinfo : EIATTR_VRC_CTA_INIT_COUNT
	.align		4
.L_36:
        /*064c*/ 	.byte	0x02, 0x4a
        /*064e*/ 	.byte	0x80
	.zero		1


	//----- nvinfo : EIATTR_MBARRIER_INSTR_OFFSETS
	.align		4
        /*0650*/ 	.byte	0x04, 0x39
        /*0652*/ 	.short	(.L_38 - .L_37)


	//   ....[0]....
.L_37:
        /*0654*/ 	.word	0x00002700
        /*0658*/ 	.word	0x000000ff
        /*065c*/ 	.word	0x00003000
        /*0660*/ 	.short	0x0100
        /*0662*/ 	.byte	0x0c
	.zero		1


	//   ....[1]....
        /*0664*/ 	.word	0x00002920
        /*0668*/ 	.word	0x000000ff
        /*066c*/ 	.word	0x00003000
        /*0670*/ 	.short	0x010a
        /*0672*/ 	.byte	0x0c
	.zero		1


	//   ....[2]....
        /*0674*/ 	.word	0x00002ad0
        /*0678*/ 	.word	0x000000ff
        /*067c*/ 	.word	0x00003000
        /*0680*/ 	.short	0x0108
        /*0682*/ 	.byte	0x0c
	.zero		1


	//   ....[3]....
        /*0684*/ 	.word	0x000078e0
        /*0688*/ 	.word	0x000000ff
        /*068c*/ 	.word	0x00003000
        /*0690*/ 	.short	0x010a
        /*0692*/ 	.byte	0x0c
	.zero		1


	//----- nvinfo : EIATTR_NUM_MBARRIERS
	.align		4
.L_38:
        /*0694*/ 	.byte	0x03, 0x38
        /*0696*/ 	.short	0x0001


	//----- nvinfo : EIATTR_EXIT_INSTR_OFFSETS
	.align		4
        /*0698*/ 	.byte	0x04, 0x1c
        /*069a*/ 	.short	(.L_40 - .L_39)


	//   ....[0]....
.L_39:
        /*069c*/ 	.word	0x000078d0


	//----- nvinfo : EIATTR_REQNTID
	.align		4
.L_40:
        /*06a0*/ 	.byte	0x04, 0x10
        /*06a2*/ 	.short	(.L_42 - .L_41)
.L_41:
        /*06a4*/ 	.word	0x00000080
        /*06a8*/ 	.word	0x00000001
        /*06ac*/ 	.word	0x00000001


	//----- nvinfo : EIATTR_CRS_STACK_SIZE
	.align		4
.L_42:
        /*06b0*/ 	.byte	0x04, 0x1e
        /*06b2*/ 	.short	(.L_44 - .L_43)
.L_43:
        /*06b4*/ 	.word	0x00000000


	//----- nvinfo : EIATTR_CBANK_PARAM_SIZE
	.align		4
.L_44:
        /*06b8*/ 	.byte	0x03, 0x19
        /*06ba*/ 	.short	0x0028


	//----- nvinfo : EIATTR_PARAM_CBANK
	.align		4
        /*06bc*/ 	.byte	0x04, 0x0a
        /*06be*/ 	.short	(.L_46 - .L_45)
	.align		4
.L_45:
        /*06c0*/ 	.word	index@(.nv.constant0.gluon_mma)
        /*06c4*/ 	.short	0x0380
        /*06c6*/ 	.short	0x0028


	//----- nvinfo : EIATTR_SW_WAR
	.align		4
.L_46:
        /*06c8*/ 	.byte	0x04, 0x36
        /*06ca*/ 	.short	(.L_48 - .L_47)
.L_47:
        /*06cc*/ 	.word	0x00000008
.L_48:


//--------------------- .nv.compat                --------------------------
	.section	.nv.compat,"",@"SHT_CUDA_COMPAT_INFO"
	.align	4
        /*0000*/ 	.byte	0x02, 0x02, 0x02, 0x00, 0x02, 0x05, 0x05, 0x00, 0x02, 0x03, 0x00, 0x00, 0x02, 0x06, 0x01, 0x00


//--------------------- .nv.callgraph             --------------------------
	.section	.nv.callgraph,"",@"SHT_CUDA_CALLGRAPH"
	.align	4
	.sectionentsize	8
	.align		4
        /*0000*/ 	.word	0x00000000
	.align		4
        /*0004*/ 	.word	0xffffffff
	.align		4
        /*0008*/ 	.word	0x00000000
	.align		4
        /*000c*/ 	.word	0xfffffffe
	.align		4
        /*0010*/ 	.word	0x00000000
	.align		4
        /*0014*/ 	.word	0xfffffffd
	.align		4
        /*0018*/ 	.word	0x00000000
	.align		4
        /*001c*/ 	.word	0xfffffffc


//--------------------- .text.gluon_mma           --------------------------
	.section	.text.gluon_mma,"ax",@progbits
	.align	128
        .global         gluon_mma
        .type           gluon_mma,@function
        .size           gluon_mma,(.L_x_15 - gluon_mma)
        .other          gluon_mma,@"STO_CUDA_ENTRY STV_DEFAULT"
gluon_mma:
.text.gluon_mma:
[----:B------:R-:W0:Y:S01]  /*0000*/  LDC R1, c[0x0][0x37c] ;  /* 0x0000df00ff017b82 */ /* 0x000e220000000800 */
[----:B------:R-:W1:Y:S01]  /*0010*/  S2R R202, SR_TID.X ;  /* 0x0000000000ca7919 */ /* 0x000e620000002100 */
[----:B0-----:R-:W-:Y:S01]  /*0020*/  VIADD R1, R1, 0xfffffde0 ;  /* 0xfffffde001017836 */ /* 0x001fe20000000000 */
[----:B-1----:R-:W-:-:S13]  /*0030*/  ISETP.GE.U32.AND P1, PT, R202, 0x20, PT ;  /* 0x00000020ca00780c */ /* 0x002fda0003f26070 */
[----:B------:R-:W-:Y:S05]  /*0040*/  @P1 BRA `(.L_x_0) ;  /* 0x0000000000b81947 */ /* 0x000fea0003800000 */
[----:B------:R-:W0:Y:S01]  /*0050*/  S2UR UR6, SR_CgaCtaId ;  /* 0x00000000000679c3 */ /* 0x000e220000008800 */
[----:B------:R-:W-:Y:S01]  /*0060*/  NOP ;  /* 0x0000000000007918 */ /* 0x000fe20000000000 */
[----:B------:R-:W-:Y:S02]  /*0070*/  UMOV UR4, 0x40 ;  /* 0x0000004000047882 */ /* 0x000fe40000000000 */
[----:B0-----:R-:W-:-:S09]  /*0080*/  ULEA UR4, UR6, UR4, 0x18 ;  /* 0x0000000406047291 */ /* 0x001fd2000f8ec0ff */
[----:B------:R-:W0:Y:S01]  /*0090*/  LDS.U8 R0, [UR4] ;  /* 0x00000004ff007984 */ /* 0x000e220008000000 */
[----:B------:R-:W-:Y:S02]  /*00a0*/  UMOV UR4, 0x400 ;  /* 0x0000040000047882 */ /* 0x000fe40000000000 */
[----:B------:R-:W-:Y:S01]  /*00b0*/  ULEA UR4, UR6, UR4, 0x18 ;  /* 0x0000000406047291 */ /* 0x000fe2000f8ec0ff */
[----:B0-----:R-:W-:-:S13]  /*00c0*/  ISETP.NE.AND P0, PT, R0, RZ, PT ;  /* 0x000000ff0000720c */ /* 0x001fda0003f05270 */
[----:B------:R-:W-:Y:S05]  /*00d0*/  @P0 BRA `(.L_x_1) ;  /* 0x00000000007c0947 */ /* 0x000fea0003800000 */
[----:B------:R-:W-:-:S13]  /*00e0*/  ELECT P0, URZ, PT ;  /* 0x0000000000ff782f */ /* 0x000fda0003800000 */
[----:B------:R-:W-:Y:S05]  /*00f0*/  @!P0 BRA `(.L_x_2) ;  /* 0x0000000000848947 */ /* 0x000fea0003800000 */
[----:B------:R-:W-:Y:S01]  /*0100*/  UMOV UR5, 0x8 ;  /* 0x0000000800057882 */ /* 0x000fe20000000000 */
[----:B------:R-:W-:Y:S02]  /*0110*/  IMAD.MOV.U32 R4, RZ, RZ, 0x1 ;  /* 0x00000001ff047424 */ /* 0x000fe400078e00ff */
[----:B------:R-:W-:Y:S02]  /*0120*/  IMAD.MOV.U32 R5, RZ, RZ, 0xff ;  /* 0x000000ffff057424 */ /* 0x000fe400078e00ff */
[----:B------:R-:W-:Y:S04]  /*0130*/  DEPBAR.LE SB0, 0x36 ;  /* 0x00008d800000791a */ /* 0x000fe80000000000 */
[----:B------:R-:W0:Y:S02]  /*0140*/  UTCATOMSWS.FIND_AND_SET.ALIGN UP0, UR5, UR5 ;  /* 0x00000005000575e3 */ /* 0x000e240008000800 */
[----:B0-----:R-:W-:-:S04]  /*0150*/  PLOP3.LUT P0, PT, PT, PT, UP0, 0x80, 0x8 ;  /* 0x000000000008781c */ /* 0x001fc80003f0f008 */
[----:B------:R-:W-:-:S04]  /*0160*/  SEL R0, RZ, 0xffffffff, !P0 ;  /* 0xffffffffff007807 */ /* 0x000fc80004000000 */
[----:B------:R-:W-:Y:S01]  /*0170*/  ISETP.NE.AND P0, PT, R0, RZ, PT ;  /* 0x000000ff0000720c */ /* 0x000fe20003f05270 */
[----:B------:R-:W-:-:S12]  /*0180*/  IMAD.U32 R0, RZ, RZ, UR5 ;  /* 0x00000005ff007e24 */ /* 0x000fd8000f8e00ff */
[----:B------:R-:W-:Y:S05]  /*0190*/  @P0 BRA `(.L_x_3) ;  /* 0x0000000000240947 */ /* 0x000fea0003800000 */
.L_x_4:
[----:B------:R-:W-:Y:S05]  /*01a0*/  NANOSLEEP 0x64 ;  /* 0x000000640000795d */ /* 0x000fea0003800000 */
[----:B------:R-:W-:-:S05]  /*01b0*/  UMOV UR5, 0x8 ;  /* 0x0000000800057882 */ /* 0x000fca0000000000 */
[----:B------:R-:W-:Y:S04]  /*01c0*/  DEPBAR.LE SB0, 0x36 ;  /* 0x00008d800000791a */ /* 0x000fe80000000000 */
[----:B------:R-:W0:Y:S02]  /*01d0*/  UTCATOMSWS.FIND_AND_SET.ALIGN UP0, UR5, UR5 ;  /* 0x00000005000575e3 */ /* 0x000e240008000800 */
[----:B0-----:R-:W-:-:S04]  /*01e0*/  PLOP3.LUT P0, PT, PT, PT, UP0, 0x80, 0x8 ;  /* 0x000000000008781c */ /* 0x001fc80003f0f008 */
[----:B------:R-:W-:-:S04]  /*01f0*/  SEL R0, RZ, 0xffffffff, !P0 ;  /* 0xffffffffff007807 */ /* 0x000fc80004000000 */
[----:B------:R-:W-:Y:S01]  /*0200*/  ISETP.NE.AND P0, PT, R0, RZ, PT ;  /* 0x000000ff0000720c */ /* 0x000fe20003f05270 */
[----:B------:R-:W-:-:S12]  /*0210*/  IMAD.U32 R0, RZ, RZ, UR5 ;  /* 0x00000005ff007e24 */ /* 0x000fd8000f8e00ff */
[----:B------:R-:W-:Y:S05]  /*0220*/  @!P0 BRA `(.L_x_4) ;  /* 0xfffffffc00dc8947 */ /* 0x000fea000383ffff */
.L_x_3:
[C---:B------:R-:W-:Y:S01]  /*0230*/  VIADD R3, R0.reuse, 0x10 ;  /* 0x0000001000037836 */ /* 0x040fe20000000000 */
[----:B------:R-:W-:Y:S01]  /*0240*/  UMOV UR5, 0x50 ;  /* 0x0000005000057882 */ /* 0x000fe20000000000 */
[----:B------:R-:W-:Y:S01]  /*0250*/  SHF.L.U32 R2, R5, R0, RZ ;  /* 0x0000000005027219 */ /* 0x000fe200000006ff */
[----:B------:R-:W-:Y:S01]  /*0260*/  ULEA UR5, UR6, UR5, 0x18 ;  /* 0x0000000506057291 */ /* 0x000fe2000f8ec0ff */
[----:B------:R-:W-:Y:S01]  /*0270*/  IMAD.SHL.U32 R0, R0, 0x20, RZ ;  /* 0x0000002000007824 */ /* 0x000fe200078e00ff */
[----:B------:R-:W-:-:S04]  /*0280*/  SHF.L.U32 R3, R4, R3, RZ ;  /* 0x0000000304037219 */ /* 0x000fc800000006ff */
[----:B------:R-:W-:-:S05]  /*0290*/  LOP3.LUT R2, R3, R2, RZ, 0xfc, !PT ;  /* 0x0000000203027212 */ /* 0x000fca00078efcff */
[----:B------:R0:W-:Y:S04]  /*02a0*/  ATOMS.OR RZ, [UR5], R2 ;  /* 0x00000002ffff798c */ /* 0x0001e8000b000005 */
[----:B------:R0:W-:Y:S01]  /*02b0*/  STS [UR4], R0 ;  /* 0x00000000ff007988 */ /* 0x0001e20008000804 */
[----:B------:R-:W-:Y:S05]  /*02c0*/  BRA `(.L_x_2) ;  /* 0x0000000000107947 */ /* 0x000fea0003800000 */
.L_x_1:
[----:B------:R-:W-:Y:S01]  /*02d0*/  IMAD.MOV.U32 R0, RZ, RZ, -0x1 ;  /* 0xffffffffff007424 */ /* 0x000fe200078e00ff */
[----:B------:R-:W-:-:S04]  /*02e0*/  MOV R2, 0x310 ;  /* 0x0000031000027802 */ /* 0x000fc80000000f00 */
[----:B------:R0:W-:Y:S03]  /*02f0*/  STS [UR4], R0 ;  /* 0x00000000ff007988 */ /* 0x0001e60008000804 */
[----:B0-----:R-:W-:Y:S05]  /*0300*/  CALL.REL.NOINC `($__internal_1_$__cuda_sm10x_tcgen05_guardrail_trap_phase_invalid_during_alloc) ;  /* 0x00000074008c7944 */ /* 0x001fea0003c00000 */
.L_x_2:
[----:B------:R-:W-:Y:S05]  /*0310*/  WARPSYNC.ALL ;  /* 0x0000000000007948 */ /* 0x000fea0003800000 */
[----:B------:R-:W-:Y:S01]  /*0320*/  NOP ;  /* 0x0000000000007918 */ /* 0x000fe20000000000 */
.L_x_0:
[----:B------:R-:W1:Y:S01]  /*0330*/  LDCU.128 UR8, c[0x0][0x380] ;  /* 0x00007000ff0877ac */ /* 0x000e620008000c00 */
[----:B0-----:R-:W-:Y:S01]  /*0340*/  SHF.R.U32.HI R0, RZ, 0x5, R202 ;  /* 0x00000005ff007819 */ /* 0x001fe200000116ca */
[----:B------:R-:W0:Y:S01]  /*0350*/  S2UR UR6, SR_CgaCtaId ;  /* 0x00000000000679c3 */ /* 0x000e220000008800 */
[C---:B------:R-:W-:Y:S01]  /*0360*/  LOP3.LUT R201, R202.reuse, 0x60, RZ, 0xc0, !PT ;  /* 0x00000060cac97812 */ /* 0x040fe200078ec0ff */
[----:B------:R-:W-:Y:S01]  /*0370*/  UMOV UR4, 0x400 ;  /* 0x0000040000047882 */ /* 0x000fe20000000000 */
[----:B------:R-:W-:Y:S01]  /*0380*/  LOP3.LUT R199, R202, 0x1f, RZ, 0xc0, !PT ;  /* 0x0000001fcac77812 */ /* 0x000fe200078ec0ff */
[----:B------:R-:W2:Y:S01]  /*0390*/  LDCU.64 UR14, c[0x0][0x358] ;  /* 0x00006b00ff0e77ac */ /* 0x000ea20008000a00 */
[----:B------:R-:W-:Y:S01]  /*03a0*/  SGXT.U32 R0, R0, 0x2 ;  /* 0x000000020000781a */ /* 0x000fe20000000000 */
[----:B------:R-:W-:-:S03]  /*03b0*/  IMAD.SHL.U32 R133, R201, 0x4, RZ ;  /* 0x00000004c9857824 */ /* 0x000fc600078e00ff */
[C---:B------:R-:W-:Y:S02]  /*03c0*/  LOP3.LUT R211, R0.reuse, 0x18, RZ, 0xfc, !PT ;  /* 0x0000001800d37812 */ /* 0x040fe400078efcff */
[C---:B------:R-:W-:Y:S02]  /*03d0*/  LOP3.LUT R42, R0.reuse, 0x48, RZ, 0xfc, !PT ;  /* 0x00000048002a7812 */ /* 0x040fe400078efcff */
[C---:B------:R-:W-:Y:S02]  /*03e0*/  LOP3.LUT R197, R0.reuse, 0x10, RZ, 0xfc, !PT ;  /* 0x0000001000c57812 */ /* 0x040fe400078efcff */
[C---:B------:R-:W-:Y:S02]  /*03f0*/  LOP3.LUT R45, R0.reuse, 0x78, RZ, 0xfc, !PT ;  /* 0x00000078002d7812 */ /* 0x040fe400078efcff */
[----:B-1----:R-:W-:Y:S02]  /*0400*/  IADD3 R6, P0, P2, R199, UR8, R201 ;  /* 0x00000008c7067c10 */ /* 0x002fe4000fa1e0c9 */
[----:B------:R-:W-:-:S02]  /*0410*/  LOP3.LUT R35, R0, 0x40, RZ, 0xfc, !PT ;  /* 0x0000004000237812 */ /* 0x000fc400078efcff */
[----:B------:R-:W-:Y:S02]  /*0420*/  IADD3.X R7, PT, PT, RZ, UR9, RZ, P0, P2 ;  /* 0x00000009ff077c10 */ /* 0x000fe400087e44ff */
[----:B------:R-:W-:Y:S01]  /*0430*/  LEA R8, P0, R211, UR8, 0x5 ;  /* 0x00000008d3087c11 */ /* 0x000fe2000f8028ff */
[----:B0-----:R-:W-:Y:S01]  /*0440*/  ULEA UR12, UR6, UR4, 0x18 ;  /* 0x00000004060c7291 */ /* 0x001fe2000f8ec0ff */
[----:B------:R-:W-:Y:S01]  /*0450*/  LEA R14, P2, R197, UR8, 0x5 ;  /* 0x00000008c50e7c11 */ /* 0x000fe2000f8428ff */
[----:B------:R-:W-:Y:S01]  /*0460*/  BAR.SYNC.DEFER_BLOCKING 0x0 ;  /* 0x0000000000007b1d */ /* 0x000fe20000010000 */
[----:B------:R-:W-:Y:S02]  /*0470*/  LEA.HI.X R9, R211, UR9, RZ, 0x5, P0 ;  /* 0x00000009d3097c11 */ /* 0x000fe400080f2cff */
[----:B------:R-:W-:Y:S02]  /*0480*/  LEA R146, P0, R42, UR8, 0x5 ;  /* 0x000000082a927c11 */ /* 0x000fe4000f8028ff */
[----:B------:R-:W-:-:S02]  /*0490*/  LEA.HI.X R15, R197, UR9, RZ, 0x5, P2 ;  /* 0x00000009c50f7c11 */ /* 0x000fc400090f2cff */
[----:B------:R-:W-:Y:S02]  /*04a0*/  LEA.HI.X R131, R42, UR9, RZ, 0x5, P0 ;  /* 0x000000092a837c11 */ /* 0x000fe400080f2cff */
[----:B------:R-:W-:Y:S02]  /*04b0*/  LEA R140, P0, R45, UR8, 0x5 ;  /* 0x000000082d8c7c11 */ /* 0x000fe4000f8028ff */
[C---:B------:R-:W-:Y:S02]  /*04c0*/  LOP3.LUT R232, R0.reuse, 0xa8, RZ, 0xfc, !PT ;  /* 0x000000a800e87812 */ /* 0x040fe400078efcff */
[----:B------:R-:W-:Y:S02]  /*04d0*/  LEA R148, P2, R35, UR8, 0x5 ;  /* 0x0000000823947c11 */ /* 0x000fe4000f8428ff */
[----:B------:R-:W-:Y:S02]  /*04e0*/  LOP3.LUT R41, R0, 0x70, RZ, 0xfc, !PT ;  /* 0x0000007000297812 */ /* 0x000fe400078efcff */
[----:B------:R-:W-:-:S02]  /*04f0*/  LEA.HI.X R125, R45, UR9, RZ, 0x5, P0 ;  /* 0x000000092d7d7c11 */ /* 0x000fc400080f2cff */
[----:B------:R-:W-:Y:S02]  /*0500*/  LEA.HI.X R35, R35, UR9, RZ, 0x5, P2 ;  /* 0x0000000923237c11 */ /* 0x000fe400090f2cff */
[----:B------:R-:W-:Y:S02]  /*0510*/  LEA R136, P0, R232, UR8, 0x5 ;  /* 0x00000008e8887c11 */ /* 0x000fe4000f8028ff */
[----:B------:R-:W-:Y:S01]  /*0520*/  IADD3 R10, P3, P4, R199, UR10, R133 ;  /* 0x0000000ac70a7c10 */ /* 0x000fe2000fc7e085 */
[----:B------:R-:W0:Y:S01]  /*0530*/  LDS R73, [UR12] ;  /* 0x0000000cff497984 */ /* 0x000e220008000800 */
[C---:B------:R-:W-:Y:S02]  /*0540*/  LOP3.LUT R220, R0.reuse, 0xd8, RZ, 0xfc, !PT ;  /* 0x000000d800dc7812 */ /* 0x040fe400078efcff */
[----:B------:R-:W-:Y:S02]  /*0550*/  LEA R40, P2, R41, UR8, 0x5 ;  /* 0x0000000829287c11 */ /* 0x000fe4000f8428ff */
[----:B------:R-:W-:-:S02]  /*0560*/  LOP3.LUT R212, R0, 0x20, RZ, 0xfc, !PT ;  /* 0x0000002000d47812 */ /* 0x000fc400078efcff */
[----:B------:R-:W-:Y:S02]  /*0570*/  LOP3.LUT R234, R0, 0xa0, RZ, 0xfc, !PT ;  /* 0x000000a000ea7812 */ /* 0x000fe400078efcff */
[----:B------:R-:W-:Y:S02]  /*0580*/  LEA.HI.X R121, R232, UR9, RZ, 0x5, P0 ;  /* 0x00000009e8797c11 */ /* 0x000fe400080f2cff */
[----:B------:R-:W-:Y:S02]  /*0590*/  IADD3.X R11, PT, PT, RZ, UR11, RZ, P3, P4 ;  /* 0x0000000bff0b7c10 */ /* 0x000fe40009fe84ff */
[----:B------:R-:W-:Y:S02]  /*05a0*/  LEA.HI.X R41, R41, UR9, RZ, 0x5, P2 ;  /* 0x0000000929297c11 */ /* 0x000fe400090f2cff */
[----:B------:R-:W-:Y:S02]  /*05b0*/  LEA R126, P0, R220, UR8, 0x5 ;  /* 0x00000008dc7e7c11 */ /* 0x000fe4000f8028ff */
[----:B------:R-:W-:-:S02]  /*05c0*/  LOP3.LUT R198, R0, 0xc, RZ, 0xfc, !PT ;  /* 0x0000000c00c67812 */ /* 0x000fc400078efcff */
[----:B------:R-:W-:Y:S02]  /*05d0*/  LEA R4, P4, R212, UR8, 0x5 ;  /* 0x00000008d4047c11 */ /* 0x000fe4000f8828ff */
[----:B------:R-:W-:Y:S02]  /*05e0*/  LEA R50, P2, R234, UR8, 0x5 ;  /* 0x00000008ea327c11 */ /* 0x000fe4000f8428ff */
[C---:B------:R-:W-:Y:S02]  /*05f0*/  LOP3.LUT R37, R0.reuse, 0x50, RZ, 0xfc, !PT ;  /* 0x0000005000257812 */ /* 0x040fe400078efcff */
[----:B------:R-:W-:Y:S02]  /*0600*/  LOP3.LUT R222, R0, 0xd0, RZ, 0xfc, !PT ;  /* 0x000000d000de7812 */ /* 0x000fe400078efcff */
[----:B------:R-:W-:Y:S02]  /*0610*/  LEA.HI.X R59, R220, UR9, RZ, 0x5, P0 ;  /* 0x00000009dc3b7c11 */ /* 0x000fe400080f2cff */
[----:B------:R-:W-:-:S02]  /*0620*/  LEA.HI.X R5, R212, UR9, RZ, 0x5, P4 ;  /* 0x00000009d4057c11 */ /* 0x000fc4000a0f2cff */
[----:B------:R-:W-:Y:S02]  /*0630*/  LEA.HI.X R49, R234, UR9, RZ, 0x5, P2 ;  /* 0x00000009ea317c11 */ /* 0x000fe400090f2cff */
[----:B------:R-:W-:Y:S02]  /*0640*/  LEA R114, P0, R198, UR8, 0x5 ;  /* 0x00000008c6727c11 */ /* 0x000fe4000f8028ff */
[----:B------:R-:W-:Y:S02]  /*0650*/  LOP3.LUT R28, R0, 0x3c, RZ, 0xfc, !PT ;  /* 0x0000003c001c7812 */ /* 0x000fe400078efcff */
[----:B------:R-:W-:Y:S02]  /*0660*/  LEA R36, P4, R37, UR8, 0x5 ;  /* 0x0000000825247c11 */ /* 0x000fe4000f8828ff */
[----:B------:R-:W-:Y:S02]  /*0670*/  LEA R128, P2, R222, UR8, 0x5 ;  /* 0x00000008de807c11 */ /* 0x000fe4000f8428ff */
[----:B------:R-:W-:-:S02]  /*0680*/  LOP3.LUT R43, R0, 0x80, RZ, 0xfc, !PT ;  /* 0x00000080002b7812 */ /* 0x000fc400078efcff */
[C---:B------:R-:W-:Y:S02]  /*0690*/  LOP3.LUT R2, R0.reuse, 0x4, RZ, 0xfc, !PT ;  /* 0x0000000400027812 */ /* 0x040fe400078efcff */
[C---:B------:R-:W-:Y:S02]  /*06a0*/  LOP3.LUT R27, R0.reuse, 0x28, RZ, 0xfc, !PT ;  /* 0x00000028001b7812 */ /* 0x040fe400078efcff */
[----:B------:R-:W-:Y:S02]  /*06b0*/  LOP3.LUT R17, R0, 0x30, RZ, 0xfc, !PT ;  /* 0x0000003000117812 */ /* 0x000fe400078efcff */
[----:B------:R-:W-:Y:S02]  /*06c0*/  LEA.HI.X R71, R198, UR9, RZ, 0x5, P0 ;  /* 0x00000009c6477c11 */ /* 0x000fe400080f2cff */
[----:B------:R-:W-:Y:S02]  /*06d0*/  LEA.HI.X R37, R37, UR9, RZ, 0x5, P4 ;  /* 0x0000000925257c11 */ /* 0x000fe4000a0f2cff */
[----:B------:R-:W-:-:S02]  /*06e0*/  LEA.HI.X R57, R222, UR9, RZ, 0x5, P2 ;  /* 0x00000009de397c11 */ /* 0x000fc400090f2cff */
[----:B------:R-:W-:Y:S02]  /*06f0*/  LEA R98, P0, R28, UR8, 0x5 ;  /* 0x000000081c627c11 */ /* 0x000fe4000f8028ff */
[----:B------:R-:W-:Y:S02]  /*0700*/  LOP3.LUT R21, R0, 0x6c, RZ, 0xfc, !PT ;  /* 0x0000006c00157812 */ /* 0x000fe400078efcff */
[----:B------:R-:W-:Y:S02]  /*0710*/  LEA R42, P4, R43, UR8, 0x5 ;  /* 0x000000082b2a7c11 */ /* 0x000fe4000f8828ff */
[----:B------:R-:W-:Y:S02]  /*0720*/  LEA R116, P2, R2, UR8, 0x5 ;  /* 0x0000000802747c11 */ /* 0x000fe4000f8428ff */
[C---:B------:R-:W-:Y:S02]  /*0730*/  LOP3.LUT R230, R0.reuse, 0xb0, RZ, 0xfc, !PT ;  /* 0x000000b000e67812 */ /* 0x040fe400078efcff */
[----:B------:R-:W-:-:S02]  /*0740*/  LOP3.LUT R29, R0, 0x34, RZ, 0xfc, !PT ;  /* 0x00000034001d7812 */ /* 0x000fc400078efcff */
[----:B------:R-:W-:Y:S02]  /*0750*/  LEA R152, P6, R27, UR8, 0x5 ;  /* 0x000000081b987c11 */ /* 0x000fe4000f8c28ff */
[----:B------:R-:W-:Y:S02]  /*0760*/  LEA R16, P5, R17, UR8, 0x5 ;  /* 0x0000000811107c11 */ /* 0x000fe4000f8a28ff */
[C---:B------:R-:W-:Y:S02]  /*0770*/  LOP3.LUT R44, R0.reuse, 0x58, RZ, 0xfc, !PT ;  /* 0x00000058002c7812 */ /* 0x040fe400078efcff */
[C---:B------:R-:W-:Y:S02]  /*0780*/  LOP3.LUT R39, R0.reuse, 0x60, RZ, 0xfc, !PT ;  /* 0x0000006000277812 */ /* 0x040fe400078efcff */
[----:B------:R-:W-:Y:S02]  /*0790*/  LOP3.LUT R3, R0, 0x8, RZ, 0xfc, !PT ;  /* 0x0000000800037812 */ /* 0x000fe400078efcff */
[----:B------:R-:W-:-:S02]  /*07a0*/  LEA.HI.X R113, R28, UR9, RZ, 0x5, P0 ;  /* 0x000000091c717c11 */ /* 0x000fc400080f2cff */
[----:B------:R-:W-:Y:S02]  /*07b0*/  LEA.HI.X R43, R43, UR9, RZ, 0x5, P4 ;  /* 0x000000092b2b7c11 */ /* 0x000fe4000a0f2cff */
[----:B------:R-:W-:Y:S02]  /*07c0*/  LEA.HI.X R69, R2, UR9, RZ, 0x5, P2 ;  /* 0x0000000902457c11 */ /* 0x000fe400090f2cff */
[----:B------:R-:W-:Y:S02]  /*07d0*/  LEA R76, P0, R21, UR8, 0x5 ;  /* 0x00000008154c7c11 */ /* 0x000fe4000f8028ff */
[----:B------:R-:W-:Y:S02]  /*07e0*/  LOP3.LUT R235, R0, 0x9c, RZ, 0xfc, !PT ;  /* 0x0000009c00eb7812 */ /* 0x000fe400078efcff */
[----:B------:R-:W-:Y:S02]  /*07f0*/  LEA.HI.X R27, R27, UR9, RZ, 0x5, P6 ;  /* 0x000000091b1b7c11 */ /* 0x000fe4000b0f2cff */
[----:B------:R-:W-:-:S02]  /*0800*/  LEA.HI.X R17, R17, UR9, RZ, 0x5, P5 ;  /* 0x0000000911117c11 */ /* 0x000fc4000a8f2cff */
[----:B------:R-:W-:Y:S02]  /*0810*/  LEA R134, P4, R230, UR8, 0x5 ;  /* 0x00000008e6867c11 */ /* 0x000fe4000f8828ff */
[----:B------:R-:W-:Y:S02]  /*0820*/  LEA R100, P2, R29, UR8, 0x5 ;  /* 0x000000081d647c11 */ /* 0x000fe4000f8428ff */
[C---:B------:R-:W-:Y:S02]  /*0830*/  LOP3.LUT R218, R0.reuse, 0xe0, RZ, 0xfc, !PT ;  /* 0x000000e000da7812 */ /* 0x040fe400078efcff */
[----:B------:R-:W-:Y:S02]  /*0840*/  LOP3.LUT R22, R0, 0x64, RZ, 0xfc, !PT ;  /* 0x0000006400167812 */ /* 0x000fe400078efcff */
[----:B------:R-:W-:Y:S02]  /*0850*/  LEA R144, P6, R44, UR8, 0x5 ;  /* 0x000000082c907c11 */ /* 0x000fe4000f8c28ff */
[----:B------:R-:W-:-:S02]  /*0860*/  LEA R38, P5, R39, UR8, 0x5 ;  /* 0x0000000827267c11 */ /* 0x000fc4000f8a28ff */
[C---:B------:R-:W-:Y:S02]  /*0870*/  LOP3.LUT R34, R0.reuse, 0x88, RZ, 0xfc, !PT ;  /* 0x0000008800227812 */ /* 0x040fe400078efcff */
[C---:B------:R-:W-:Y:S02]  /*0880*/  LOP3.LUT R238, R0.reuse, 0x90, RZ, 0xfc, !PT ;  /* 0x0000009000ee7812 */ /* 0x040fe400078efcff */
[----:B------:R-:W-:Y:S02]  /*0890*/  LEA R12, P3, R3, UR8, 0x5 ;  /* 0x00000008030c7c11 */ /* 0x000fe4000f8628ff */
[----:B------:R-:W-:Y:S02]  /*08a0*/  LOP3.LUT R31, R0, 0x38, RZ, 0xfc, !PT ;  /* 0x00000038001f7812 */ /* 0x000fe400078efcff */
[----:B------:R-:W-:Y:S01]  /*08b0*/  LEA.HI.X R105, R21, UR9, RZ, 0x5, P0 ;  /* 0x0000000915697c11 */ /* 0x000fe200080f2cff */
[----:B------:R-:W-:Y:S01]  /*08c0*/  BAR.SYNC.DEFER_BLOCKING 0x0 ;  /* 0x0000000000007b1d */ /* 0x000fe20000010000 */
[----:B------:R-:W-:-:S02]  /*08d0*/  LEA.HI.X R119, R230, UR9, RZ, 0x5, P4 ;  /* 0x00000009e6777c11 */ /* 0x000fc4000a0f2cff */
[----:B------:R-:W-:Y:S02]  /*08e0*/  LEA.HI.X R115, R29, UR9, RZ, 0x5, P2 ;  /* 0x000000091d737c11 */ /* 0x000fe400090f2cff */
[----:B------:R-:W-:Y:S02]  /*08f0*/  LEA R64, P0, R235, UR8, 0x5 ;  /* 0x00000008eb407c11 */ /* 0x000fe4000f8028ff */
[C---:B------:R-:W-:Y:S02]  /*0900*/  LOP3.LUT R46, R0.reuse, 0x68, RZ, 0xfc, !PT ;  /* 0x00000068002e7812 */ /* 0x040fe400078efcff */
[C---:B------:R-:W-:Y:S02]  /*0910*/  LOP3.LUT R236, R0.reuse, 0x98, RZ, 0xfc, !PT ;  /* 0x0000009800ec7812 */ /* 0x040fe400078efcff */
[C---:B------:R-:W-:Y:S02]  /*0920*/  LOP3.LUT R228, R0.reuse, 0xb8, RZ, 0xfc, !PT ;  /* 0x000000b800e47812 */ /* 0x040fe400078efcff */
[----:B------:R-:W-:-:S02]  /*0930*/  LOP3.LUT R226, R0, 0xc0, RZ, 0xfc, !PT ;  /* 0x000000c000e27812 */ /* 0x000fc400078efcff */
[C---:B------:R-:W-:Y:S02]  /*0940*/  LOP3.LUT R224, R0.reuse, 0xc8, RZ, 0xfc, !PT ;  /* 0x000000c800e07812 */ /* 0x040fe400078efcff */
[C---:B------:R-:W-:Y:S02]  /*0950*/  LOP3.LUT R216, R0.reuse, 0xe8, RZ, 0xfc, !PT ;  /* 0x000000e800d87812 */ /* 0x040fe400078efcff */
[C---:B------:R-:W-:Y:S02]  /*0960*/  LOP3.LUT R214, R0.reuse, 0xf0, RZ, 0xfc, !PT ;  /* 0x000000f000d67812 */ /* 0x040fe400078efcff */
[C---:B------:R-:W-:Y:S02]  /*0970*/  LOP3.LUT R33, R0.reuse, 0xf8, RZ, 0xfc, !PT ;  /* 0x000000f800217812 */ /* 0x040fe400078efcff */
[C---:B------:R-:W-:Y:S01]  /*0980*/  LOP3.LUT R196, R0.reuse, 0x14, RZ, 0xfc, !PT ;  /* 0x0000001400c47812 */ /* 0x040fe200078efcff */
[----:B--2---:R1:W5:Y:S01]  /*0990*/  LDG.E.U8 R21, desc[UR14][R6.64] ;  /* 0x0000000e06157981 */ /* 0x004362000c1e1100 */
[----:B------:R-:W-:-:S02]  /*09a0*/  LOP3.LUT R210, R0, 0x1c, RZ, 0xfc, !PT ;  /* 0x0000001c00d27812 */ /* 0x000fc400078efcff */
[C---:B------:R-:W-:Y:S02]  /*09b0*/  LOP3.LUT R32, R0.reuse, 0x24, RZ, 0xfc, !PT ;  /* 0x0000002400207812 */ /* 0x040fe400078efcff */
[C---:B------:R-:W-:Y:S02]  /*09c0*/  LOP3.LUT R30, R0.reuse, 0x2c, RZ, 0xfc, !PT ;  /* 0x0000002c001e7812 */ /* 0x040fe400078efcff */
        /* <DEDUP_REMOVED lines=20> */
[----:B------:R-:W-:Y:S02]  /*0b10*/  LOP3.LUT R13, R0, 0xfc, RZ, 0xfc, !PT ;  /* 0x000000fc000d7812 */ /* 0x000fe400078efcff */
[----:B------:R-:W-:-:S02]  /*0b20*/  LEA.HI.X R129, R44, UR9, RZ, 0x5, P6 ;  /* 0x000000092c817c11 */ /* 0x000fc4000b0f2cff */
[----:B------:R-:W-:Y:S02]  /*0b30*/  LEA.HI.X R39, R39, UR9, RZ, 0x5, P5 ;  /* 0x0000000927277c11 */ /* 0x000fe4000a8f2cff */
[----:B------:R-:W-:Y:S02]  /*0b40*/  LEA R124, P4, R218, UR8, 0x5 ;  /* 0x00000008da7c7c11 */ /* 0x000fe4000f8828ff */
[----:B------:R-:W-:Y:S02]  /*0b50*/  LEA R84, P2, R22, UR8, 0x5 ;  /* 0x0000000816547c11 */ /* 0x000fe4000f8428ff */
[----:B------:R-:W-:Y:S02]  /*0b60*/  LEA.HI.X R0, R3, UR9, RZ, 0x5, P3 ;  /* 0x0000000903007c11 */ /* 0x000fe400098f2cff */
[----:B------:R-:W-:Y:S02]  /*0b70*/  LEA R138, P6, R34, UR8, 0x5 ;  /* 0x00000008228a7c11 */ /* 0x000fe4000f8c28ff */
[----:B------:R-:W-:-:S02]  /*0b80*/  LEA R44, P5, R238, UR8, 0x5 ;  /* 0x00000008ee2c7c11 */ /* 0x000fc4000f8a28ff */
[----:B------:R-:W-:Y:S02]  /*0b90*/  LEA R150, P3, R31, UR8, 0x5 ;  /* 0x000000081f967c11 */ /* 0x000fe4000f8628ff */
[----:B------:R-:W-:Y:S02]  /*0ba0*/  LEA.HI.X R93, R235, UR9, RZ, 0x5, P0 ;  /* 0x00000009eb5d7c11 */ /* 0x000fe400080f2cff */
[----:B------:R-:W-:Y:S02]  /*0bb0*/  LEA.HI.X R61, R218, UR9, RZ, 0x5, P4 ;  /* 0x00000009da3d7c11 */ /* 0x000fe4000a0f2cff */
[----:B------:R-:W-:Y:S02]  /*0bc0*/  LEA.HI.X R106, R22, UR9, RZ, 0x5, P2 ;  /* 0x00000009166a7c11 */ /* 0x000fe400090f2cff */
[----:B------:R-:W-:Y:S02]  /*0bd0*/  LEA R54, P0, R223, UR8, 0x5 ;  /* 0x00000008df367c11 */ /* 0x000fe4000f8028ff */
        /* <DEDUP_REMOVED lines=23> */
[----:B------:R-:W-:Y:S02]  /*0d50*/  IADD3 R12, P0, PT, R199, R12, RZ ;  /* 0x0000000cc70c7210 */ /* 0x000fe40007f1e0ff */
[----:B------:R-:W-:-:S02]  /*0d60*/  LEA.HI.X R63, R216, UR9, RZ, 0x5, P6 ;  /* 0x00000009d83f7c11 */ /* 0x000fc4000b0f2cff */
[----:B------:R-:W-:Y:S02]  /*0d70*/  LEA.HI.X R65, R214, UR9, RZ, 0x5, P5 ;  /* 0x00000009d6417c11 */ /* 0x000fe4000a8f2cff */
[C---:B------:R-:W-:Y:S02]  /*0d80*/  LEA R26, P2, R213.reuse, UR8, 0x5 ;  /* 0x00000008d51a7c11 */ /* 0x040fe4000f8428ff */
[----:B------:R-:W-:Y:S02]  /*0d90*/  LEA.HI.X R51, R236, UR9, RZ, 0x5, P3 ;  /* 0x00000009ec337c11 */ /* 0x000fe400098f2cff */
[----:B------:R-:W-:Y:S02]  /*0da0*/  LEA R110, P6, R210, UR8, 0x5 ;  /* 0x00000008d26e7c11 */ /* 0x000fe4000f8c28ff */
[----:B------:R-:W-:Y:S02]  /*0db0*/  LEA R104, P5, R32, UR8, 0x5 ;  /* 0x0000000820687c11 */ /* 0x000fe4000f8a28ff */
[----:B------:R-:W-:Y:S01]  /*0dc0*/  LEA R130, P3, R224, UR8, 0x5 ;  /* 0x00000008e0827c11 */ /* 0x000fe2000f8628ff */
[----:B------:R-:W-:Y:S01]  /*0dd0*/  IMAD.X R13, RZ, RZ, R0, P0 ;  /* 0x000000ffff0d7224 */ /* 0x000fe200000e0600 */
[----:B------:R-:W-:Y:S01]  /*0de0*/  LEA.HI.X R79, R213, UR9, RZ, 0x5, P2 ;  /* 0x00000009d54f7c11 */ /* 0x000fe200090f2cff */
[----:B------:R-:W5:Y:S01]  /*0df0*/  LDG.E.U8 R0, desc[UR14][R10.64+0x60] ;  /* 0x0000600e0a007981 */ /* 0x000f62000c1e1100 */
[----:B------:R-:W-:-:S02]  /*0e00*/  LEA.HI.X R83, R210, UR9, RZ, 0x5, P6 ;  /* 0x00000009d2537c11 */ /* 0x000fc4000b0f2cff */
[----:B------:R-:W-:Y:S01]  /*0e10*/  LEA.HI.X R85, R32, UR9, RZ, 0x5, P5 ;  /* 0x0000000920557c11 */ /* 0x000fe2000a8f2cff */
[----:B------:R-:W5:Y:S01]  /*0e20*/  LDG.E.U8 R22, desc[UR14][R12.64] ;  /* 0x0000000e0c167981 */ /* 0x000f62000c1e1100 */
[C---:B------:R-:W-:Y:S02]  /*0e30*/  IADD3 R14, P2, PT, R199.reuse, R14, RZ ;  /* 0x0000000ec70e7210 */ /* 0x040fe40007f5e0ff */
[----:B------:R-:W-:Y:S02]  /*0e40*/  IADD3 R8, P0, PT, R199, R8, RZ ;  /* 0x00000008c7087210 */ /* 0x000fe40007f1e0ff */
[----:B------:R-:W-:Y:S02]  /*0e50*/  LEA.HI.X R117, R224, UR9, RZ, 0x5, P3 ;  /* 0x00000009e0757c11 */ /* 0x000fe400098f2cff */
[----:B------:R-:W-:Y:S02]  /*0e60*/  LEA R94, P6, R25, UR8, 0x5 ;  /* 0x00000008195e7c11 */ /* 0x000fe4000f8c28ff */
[----:B------:R-:W-:-:S02]  /*0e70*/  LEA R92, P5, R24, UR8, 0x5 ;  /* 0x00000008185c7c11 */ /* 0x000fc4000f8a28ff */
[----:B------:R-:W-:Y:S01]  /*0e80*/  LEA R118, P3, R33, UR8, 0x5 ;  /* 0x0000000821767c11 */ /* 0x000fe2000f8628ff */
[----:B------:R-:W-:Y:S01]  /*0e90*/  IMAD.X R15, RZ, RZ, R15, P2 ;  /* 0x000000ffff0f7224 */ /* 0x000fe200010e060f */
[----:B------:R-:W-:Y:S01]  /*0ea0*/  LEA.HI.X R109, R25, UR9, RZ, 0x5, P6 ;  /* 0x00000009196d7c11 */ /* 0x000fe2000b0f2cff */
[----:B------:R-:W-:Y:S01]  /*0eb0*/  IMAD.X R9, RZ, RZ, R9, P0 ;  /* 0x000000ffff097224 */ /* 0x000fe200000e0609 */
[----:B------:R-:W-:Y:S02]  /*0ec0*/  LEA.HI.X R108, R24, UR9, RZ, 0x5, P5 ;  /* 0x00000009186c7c11 */ /* 0x000fe4000a8f2cff */
[----:B------:R-:W-:Y:S02]  /*0ed0*/  LEA.HI.X R67, R33, UR9, RZ, 0x5, P3 ;  /* 0x0000000921437c11 */ /* 0x000fe400098f2cff */
[----:B------:R-:W-:Y:S01]  /*0ee0*/  LEA R74, P4, R20, UR8, 0x5 ;  /* 0x00000008144a7c11 */ /* 0x000fe2000f8828ff */
[----:B------:R-:W5:Y:S01]  /*0ef0*/  LDG.E.U8 R25, desc[UR14][R8.64] ;  /* 0x0000000e08197981 */ /* 0x000f62000c1e1100 */
[----:B------:R-:W-:-:S02]  /*0f00*/  LEA R72, P6, R19, UR8, 0x5 ;  /* 0x0000000813487c11 */ /* 0x000fc4000f8c28ff */
[----:B------:R-:W-:Y:S02]  /*0f10*/  LEA R70, P5, R18, UR8, 0x5 ;  /* 0x0000000812467c11 */ /* 0x000fe4000f8a28ff */
[C---:B------:R-:W-:Y:S02]  /*0f20*/  IADD3 R4, P2, PT, R199.reuse, R4, RZ ;  /* 0x00000004c7047210 */ /* 0x040fe40007f5e0ff */
[----:B-1----:R-:W-:Y:S02]  /*0f30*/  IADD3 R6, P0, PT, R199, R152, RZ ;  /* 0x00000098c7067210 */ /* 0x002fe40007f1e0ff */
[----:B------:R-:W-:Y:S01]  /*0f40*/  LEA R102, P3, R30, UR8, 0x5 ;  /* 0x000000081e667c11 */ /* 0x000fe2000f8628ff */
[----:B------:R-:W-:Y:S01]  /*0f50*/  IMAD.X R5, RZ, RZ, R5, P2 ;  /* 0x000000ffff057224 */ /* 0x000fe200010e0605 */
[----:B------:R-:W-:Y:S01]  /*0f60*/  LEA.HI.X R103, R20, UR9, RZ, 0x5, P4 ;  /* 0x0000000914677c11 */ /* 0x000fe2000a0f2cff */
[----:B------:R-:W-:Y:S01]  /*0f70*/  IMAD.X R7, RZ, RZ, R27, P0 ;  /* 0x000000ffff077224 */ /* 0x000fe200000e061b */
[----:B------:R-:W-:Y:S01]  /*0f80*/  LEA.HI.X R101, R19, UR9, RZ, 0x5, P6 ;  /* 0x0000000913657c11 */ /* 0x000fe2000b0f2cff */
[----:B------:R-:W5:Y:S01]  /*0f90*/  LDG.E.U8 R20, desc[UR14][R10.64] ;  /* 0x0000000e0a147981 */ /* 0x000f62000c1e1100 */
[----:B------:R-:W-:-:S02]  /*0fa0*/  LEA.HI.X R99, R18, UR9, RZ, 0x5, P5 ;  /* 0x0000000912637c11 */ /* 0x000fc4000a8f2cff */
[----:B------:R-:W-:Y:S01]  /*0fb0*/  LEA.HI.X R87, R30, UR9, RZ, 0x5, P3 ;  /* 0x000000091e577c11 */ /* 0x000fe200098f2cff */
[----:B------:R-:W5:Y:S01]  /*0fc0*/  LDG.E.U8 R19, desc[UR14][R10.64+0x40] ;  /* 0x0000400e0a137981 */ /* 0x000f62000c1e1100 */
[----:B------:R-:W-:Y:S02]  /*0fd0*/  LEA R88, P3, R23, UR8, 0x5 ;  /* 0x0000000817587c11 */ /* 0x000fe4000f8628ff */
[----:B------:R-:W-:Y:S01]  /*0fe0*/  IADD3 R16, P2, PT, R199, R16, RZ ;  /* 0x00000010c7107210 */ /* 0x000fe20007f5e0ff */
[----:B------:R1:W5:Y:S01]  /*0ff0*/  LDG.E.U8 R18, desc[UR14][R10.64+0x20] ;  /* 0x0000200e0a127981 */ /* 0x000362000c1e1100 */
[----:B------:R-:W-:Y:S02]  /*1000*/  LEA.HI.X R107, R23, UR9, RZ, 0x5, P3 ;  /* 0x00000009176b7c11 */ /* 0x000fe400098f2cff */
[----:B------:R-:W-:Y:S01]  /*1010*/  LEA R68, P3, R239, UR8, 0x5 ;  /* 0x00000008ef447c11 */ /* 0x000fe2000f8628ff */
[----:B------:R2:W5:Y:S01]  /*1020*/  LDG.E.U8 R23, desc[UR14][R14.64] ;  /* 0x0000000e0e177981 */ /* 0x000562000c1e1100 */
[----:B------:R-:W-:Y:S01]  /*1030*/  IMAD.X R17, RZ, RZ, R17, P2 ;  /* 0x000000ffff117224 */ /* 0x000fe200010e0611 */
[----:B------:R-:W-:-:S02]  /*1040*/  LEA R62, P4, R233, UR8, 0x5 ;  /* 0x00000008e93e7c11 */ /* 0x000fc4000f8828ff */
[----:B------:R3:W5:Y:S01]  /*1050*/  LDG.E.U8 R27, desc[UR14][R4.64] ;  /* 0x0000000e041b7981 */ /* 0x000762000c1e1100 */
[----:B------:R-:W-:Y:S02]  /*1060*/  LEA R60, P6, R231, UR8, 0x5 ;  /* 0x00000008e73c7c11 */ /* 0x000fe4000f8c28ff */
[C---:B-1----:R-:W-:Y:S01]  /*1070*/  IADD3 R10, P0, PT, R199.reuse, R150, RZ ;  /* 0x00000096c70a7210 */ /* 0x042fe20007f1e0ff */
[----:B------:R1:W5:Y:S01]  /*1080*/  LDG.E.U8 R29, desc[UR14][R6.64] ;  /* 0x0000000e061d7981 */ /* 0x000362000c1e1100 */
[----:B------:R-:W-:Y:S02]  /*1090*/  IADD3 R12, P2, PT, R199, R148, RZ ;  /* 0x00000094c70c7210 */ /* 0x000fe40007f5e0ff */
[----:B------:R-:W-:Y:S01]  /*10a0*/  LEA.HI.X R97, R239, UR9, RZ, 0x5, P3 ;  /* 0x00000009ef617c11 */ /* 0x000fe200098f2cff */
[----:B------:R-:W-:Y:S01]  /*10b0*/  IMAD.X R11, RZ, RZ, R31, P0 ;  /* 0x000000ffff0b7224 */ /* 0x000fe200000e061f */
[C---:B--2---:R-:W-:Y:S01]  /*10c0*/  IADD3 R14, P0, PT, R199.reuse, R146, RZ ;  /* 0x00000092c70e7210 */ /* 0x044fe20007f1e0ff */
[----:B------:R-:W-:Y:S01]  /*10d0*/  IMAD.X R13, RZ, RZ, R35, P2 ;  /* 0x000000ffff0d7224 */ /* 0x000fe200010e0623 */
[----:B------:R-:W-:Y:S01]  /*10e0*/  IADD3 R8, P2, PT, R199, R36, RZ ;  /* 0x00000024c7087210 */ /* 0x000fe20007f5e0ff */
[----:B------:R2:W5:Y:S01]  /*10f0*/  LDG.E.U8 R31, desc[UR14][R16.64] ;  /* 0x0000000e101f7981 */ /* 0x000562000c1e1100 */
[----:B------:R-:W-:Y:S01]  /*1100*/  LEA R32, P3, R227, UR8, 0x5 ;  /* 0x00000008e3207c11 */ /* 0x000fe2000f8628ff */
[----:B------:R-:W-:Y:S01]  /*1110*/  IMAD.X R15, RZ, RZ, R131, P0 ;  /* 0x000000ffff0f7224 */ /* 0x000fe200000e0683 */
[C---:B---3--:R-:W-:Y:S01]  /*1120*/  IADD3 R4, P0, PT, R199.reuse, R144, RZ ;  /* 0x00000090c7047210 */ /* 0x048fe20007f1e0ff */
[----:B------:R-:W-:Y:S01]  /*1130*/  IMAD.X R9, RZ, RZ, R37, P2 ;  /* 0x000000ffff097224 */ /* 0x000fe200010e0625 */
[----:B-1----:R-:W-:Y:S01]  /*1140*/  IADD3 R6, P2, PT, R199, R38, RZ ;  /* 0x00000026c7067210 */ /* 0x002fe20007f5e0ff */
[----:B------:R1:W5:Y:S01]  /*1150*/  LDG.E.U8 R35, desc[UR14][R10.64] ;  /* 0x0000000e0a237981 */ /* 0x000362000c1e1100 */
[----:B------:R-:W-:Y:S01]  /*1160*/  LEA.HI.X R33, R227, UR9, RZ, 0x5, P3 ;  /* 0x00000009e3217c11 */ /* 0x000fe200098f2cff */
[----:B------:R-:W-:Y:S01]  /*1170*/  IMAD.X R5, RZ, RZ, R129, P0 ;  /* 0x000000ffff057224 */ /* 0x000fe200000e0681 */
[----:B------:R-:W-:Y:S01]  /*1180*/  LEA R24, P3, R215, UR8, 0x5 ;  /* 0x00000008d7187c11 */ /* 0x000fe2000f8628ff */
[----:B------:R3:W5:Y:S01]  /*1190*/  LDG.E.U8 R36, desc[UR14][R12.64] ;  /* 0x0000000e0c247981 */ /* 0x000762000c1e1100 */
[----:B--2---:R-:W-:Y:S01]  /*11a0*/  IADD3 R16, P0, PT, R199, R142, RZ ;  /* 0x0000008ec7107210 */ /* 0x004fe20007f1e0ff */
[----:B------:R-:W-:Y:S01]  /*11b0*/  IMAD.X R7, RZ, RZ, R39, P2 ;  /* 0x000000ffff077224 */ /* 0x000fe200010e0627 */
[----:B------:R-:W-:Y:S01]  /*11c0*/  LEA.HI.X R78, R215, UR9, RZ, 0x5, P3 ;  /* 0x00000009d74e7c11 */ /* 0x000fe200098f2cff */
[----:B------:R2:W5:Y:S01]  /*11d0*/  LDG.E.U8 R37, desc[UR14][R14.64] ;  /* 0x0000000e0e257981 */ /* 0x000562000c1e1100 */
[----:B------:R-:W-:Y:S01]  /*11e0*/  LEA.HI.X R91, R233, UR9, RZ, 0x5, P4 ;  /* 0x00000009e95b7c11 */ /* 0x000fe2000a0f2cff */
[----:B------:R-:W-:Y:S01]  /*11f0*/  IMAD.X R17, RZ, RZ, R127, P0 ;  /* 0x000000ffff117224 */ /* 0x000fe200000e067f */
[----:B-1----:R-:W-:Y:S01]  /*1200*/  IADD3 R10, P2, PT, R199, R40, RZ ;  /* 0x00000028c70a7210 */ /* 0x002fe20007f5e0ff */
[----:B------:R1:W5:Y:S01]  /*1210*/  LDG.E.U8 R38, desc[UR14][R8.64] ;  /* 0x0000000e08267981 */ /* 0x000362000c1e1100 */
[----:B------:R-:W-:-:S02]  /*1220*/  LEA R58, P5, R229, UR8, 0x5 ;  /* 0x00000008e53a7c11 */ /* 0x000fc4000f8a28ff */
[C---:B---3--:R-:W-:Y:S01]  /*1230*/  IADD3 R12, P0, PT, R199.reuse, R140, RZ ;  /* 0x0000008cc70c7210 */ /* 0x048fe20007f1e0ff */
[----:B------:R-:W-:Y:S01]  /*1240*/  IMAD.X R11, RZ, RZ, R41, P2 ;  /* 0x000000ffff0b7224 */ /* 0x000fe200010e0629 */
[----:B------:R3:W5:Y:S01]  /*1250*/  LDG.E.U8 R39, desc[UR14][R4.64] ;  /* 0x0000000e04277981 */ /* 0x000762000c1e1100 */
[C---:B--2---:R-:W-:Y:S02]  /*1260*/  IADD3 R14, P2, PT, R199.reuse, R42, RZ ;  /* 0x0000002ac70e7210 */ /* 0x044fe40007f5e0ff */
[----:B------:R-:W-:Y:S01]  /*1270*/  IMAD.X R13, RZ, RZ, R125, P0 ;  /* 0x000000ffff0d7224 */ /* 0x000fe200000e067d */
[----:B------:R2:W5:Y:S01]  /*1280*/  LDG.E.U8 R40, desc[UR14][R6.64] ;  /* 0x0000000e06287981 */ /* 0x000562000c1e1100 */
[----:B-1----:R-:W-:Y:S01]  /*1290*/  IADD3 R8, P0, PT, R199, R138, RZ ;  /* 0x0000008ac7087210 */ /* 0x002fe20007f1e0ff */
[----:B------:R-:W-:Y:S01]  /*12a0*/  IMAD.X R15, RZ, RZ, R43, P2 ;  /* 0x000000ffff0f7224 */ /* 0x000fe200010e062b */
[----:B------:R-:W-:Y:S01]  /*12b0*/  LEA.HI.X R90, R231, UR9, RZ, 0x5, P6 ;  /* 0x00000009e75a7c11 */ /* 0x000fe2000b0f2cff */
[----:B------:R1:W5:Y:S01]  /*12c0*/  LDG.E.U8 R42, desc[UR14][R10.64] ;  /* 0x0000000e0a2a7981 */ /* 0x000362000c1e1100 */
[----:B------:R-:W-:Y:S01]  /*12d0*/  LEA.HI.X R89, R229, UR9, RZ, 0x5, P5 ;  /* 0x00000009e5597c11 */ /* 0x000fe2000a8f2cff */
[----:B------:R-:W-:Y:S01]  /*12e0*/  IMAD.X R9, RZ, RZ, R123, P0 ;  /* 0x000000ffff097224 */ /* 0x000fe200000e067b */
[----:B---3--:R-:W-:Y:S01]  /*12f0*/  IADD3 R4, P2, PT, R199, R44, RZ ;  /* 0x0000002cc7047210 */ /* 0x008fe20007f5e0ff */
[----:B------:R3:W5:Y:S01]  /*1300*/  LDG.E.U8 R43, desc[UR14][R12.64] ;  /* 0x0000000e0c2b7981 */ /* 0x000762000c1e1100 */
[----:B------:R-:W-:-:S02]  /*1310*/  LEA R46, P4, R221, UR8, 0x5 ;  /* 0x00000008dd2e7c11 */ /* 0x000fc4000f8828ff */
[C---:B--2---:R-:W-:Y:S01]  /*1320*/  IADD3 R6, P0, PT, R199.reuse, R48, RZ ;  /* 0x00000030c7067210 */ /* 0x044fe20007f1e0ff */
[----:B------:R-:W-:Y:S01]  /*1330*/  IMAD.X R5, RZ, RZ, R45, P2 ;  /* 0x000000ffff057224 */ /* 0x000fe200010e062d */
[----:B------:R-:W-:Y:S01]  /*1340*/  IADD3 R50, P2, PT, R199, R50, RZ ;  /* 0x00000032c7327210 */ /* 0x000fe20007f5e0ff */
[----:B------:R2:W5:Y:S01]  /*1350*/  LDG.E.U8 R44, desc[UR14][R14.64] ;  /* 0x0000000e0e2c7981 */ /* 0x000562000c1e1100 */
[----:B------:R-:W-:Y:S01]  /*1360*/  LEA.HI.X R47, R221, UR9, RZ, 0x5, P4 ;  /* 0x00000009dd2f7c11 */ /* 0x000fe2000a0f2cff */
[----:B------:R-:W-:Y:S01]  /*1370*/  IMAD.X R7, RZ, RZ, R51, P0 ;  /* 0x000000ffff077224 */ /* 0x000fe200000e0633 */
[C---:B-1----:R-:W-:Y:S01]  /*1380*/  IADD3 R10, P0, PT, R199.reuse, R136, RZ ;  /* 0x00000088c70a7210 */ /* 0x042fe20007f1e0ff */
[----:B------:R-:W-:Y:S01]  /*1390*/  IMAD.X R51, RZ, RZ, R49, P2 ;  /* 0x000000ffff337224 */ /* 0x000fe200010e0631 */
[----:B---3--:R-:W-:Y:S01]  /*13a0*/  IADD3 R12, P2, PT, R199, R134, RZ ;  /* 0x00000086c70c7210 */ /* 0x008fe20007f5e0ff */
[----:B------:R1:W5:Y:S01]  /*13b0*/  LDG.E.U8 R41, desc[UR14][R16.64] ;  /* 0x0000000e10297981 */ /* 0x000362000c1e1100 */
[----:B------:R-:W-:Y:S01]  /*13c0*/  LEA R34, P6, R219, UR8, 0x5 ;  /* 0x00000008db227c11 */ /* 0x000fe2000f8c28ff */
        /* <DEDUP_REMOVED lines=9> */
[C---:B-1----:R-:W-:Y:S01]  /*1460*/  IADD3 R16, P2, PT, R199.reuse, R132, RZ ;  /* 0x00000084c7107210 */ /* 0x042fe20007f5e0ff */
[----:B------:R1:W5:Y:S01]  /*1470*/  LDG.E.U8 R49, desc[UR14][R6.64] ;  /* 0x0000000e06317981 */ /* 0x000362000c1e1100 */
[----:B---3--:R-:W-:-:S03]  /*1480*/  IADD3 R4, P0, PT, R199, R130, RZ ;  /* 0x00000082c7047210 */ /* 0x008fc60007f1e0ff */
[----:B------:R-:W-:Y:S01]  /*1490*/  IMAD.X R17, RZ, RZ, R55, P2 ;  /* 0x000000ffff117224 */ /* 0x000fe200010e0637 */
[----:B------:R3:W5:Y:S01]  /*14a0*/  LDG.E.U8 R52, desc[UR14][R10.64] ;  /* 0x0000000e0a347981 */ /* 0x000762000c1e1100 */
[----:B------:R-:W-:Y:S01]  /*14b0*/  IMAD.X R5, RZ, RZ, R117, P0 ;  /* 0x000000ffff057224 */ /* 0x000fe200000e0675 */
[C---:B--2---:R-:W-:Y:S02]  /*14c0*/  IADD3 R8, P0, PT, R199.reuse, R126, RZ ;  /* 0x0000007ec7087210 */ /* 0x044fe40007f1e0ff */
[----:B------:R2:W5:Y:S01]  /*14d0*/  LDG.E.U8 R53, desc[UR14][R12.64] ;  /* 0x0000000e0c357981 */ /* 0x000562000c1e1100 */
[C---:B-1----:R-:W-:Y:S02]  /*14e0*/  IADD3 R6, P2, PT, R199.reuse, R128, RZ ;  /* 0x00000080c7067210 */ /* 0x042fe40007f5e0ff */
[----:B------:R-:W-:Y:S01]  /*14f0*/  IMAD.X R9, RZ, RZ, R59, P0 ;  /* 0x000000ffff097224 */ /* 0x000fe200000e063b */
[----:B------:R1:W5:Y:S02]  /*1500*/  LDG.E.U8 R55, desc[UR14][R14.64] ;  /* 0x0000000e0e377981 */ /* 0x000364000c1e1100 */
[----:B------:R-:W-:Y:S01]  /*1510*/  IMAD.X R7, RZ, RZ, R57, P2 ;  /* 0x000000ffff077224 */ /* 0x000fe200010e0639 */
[C---:B---3--:R-:W-:Y:S01]  /*1520*/  IADD3 R10, P2, PT, R199.reuse, R124, RZ ;  /* 0x0000007cc70a7210 */ /* 0x048fe20007f5e0ff */
[----:B------:R3:W5:Y:S01]  /*1530*/  LDG.E.U8 R57, desc[UR14][R4.64] ;  /* 0x0000000e04397981 */ /* 0x000762000c1e1100 */
[----:B--2---:R-:W-:-:S03]  /*1540*/  IADD3 R12, P0, PT, R199, R122, RZ ;  /* 0x0000007ac70c7210 */ /* 0x004fc60007f1e0ff */
[----:B------:R-:W-:Y:S01]  /*1550*/  IMAD.X R11, RZ, RZ, R61, P2 ;  /* 0x000000ffff0b7224 */ /* 0x000fe200010e063d */
[----:B------:R-:W5:Y:S01]  /*1560*/  LDG.E.U8 R50, desc[UR14][R50.64] ;  /* 0x0000000e32327981 */ /* 0x000f62000c1e1100 */
[----:B------:R-:W-:Y:S01]  /*1570*/  IMAD.X R13, RZ, RZ, R63, P0 ;  /* 0x000000ffff0d7224 */ /* 0x000fe200000e063f */
[C---:B-1----:R-:W-:Y:S02]  /*1580*/  IADD3 R14, P2, PT, R199.reuse, R120, RZ ;  /* 0x00000078c70e7210 */ /* 0x042fe40007f5e0ff */
[----:B------:R1:W5:Y:S01]  /*1590*/  LDG.E.U8 R59, desc[UR14][R6.64] ;  /* 0x0000000e063b7981 */ /* 0x000362000c1e1100 */
[----:B---3--:R-:W-:-:S03]  /*15a0*/  IADD3 R4, P0, PT, R199, R116, RZ ;  /* 0x00000074c7047210 */ /* 0x008fc60007f1e0ff */
[----:B------:R2:W5:Y:S01]  /*15b0*/  LDG.E.U8 R61, desc[UR14][R8.64] ;  /* 0x0000000e083d7981 */ /* 0x000562000c1e1100 */
[----:B------:R-:W-:Y:S02]  /*15c0*/  IMAD.X R15, RZ, RZ, R65, P2 ;  /* 0x000000ffff0f7224 */ /* 0x000fe400010e0641 */
[----:B------:R-:W-:Y:S01]  /*15d0*/  IMAD.X R5, RZ, RZ, R69, P0 ;  /* 0x000000ffff057224 */ /* 0x000fe200000e0645 */
[----:B------:R3:W5:Y:S01]  /*15e0*/  LDG.E.U8 R51, desc[UR14][R16.64] ;  /* 0x0000000e10337981 */ /* 0x000762000c1e1100 */
[----:B-1----:R-:W-:-:S03]  /*15f0*/  IADD3 R6, P2, PT, R199, R114, RZ ;  /* 0x00000072c7067210 */ /* 0x002fc60007f5e0ff */
[----:B------:R1:W5:Y:S01]  /*1600*/  LDG.E.U8 R63, desc[UR14][R10.64] ;  /* 0x0000000e0a3f7981 */ /* 0x000362000c1e1100 */
[----:B--2---:R-:W-:-:S03]  /*1610*/  IADD3 R8, P0, PT, R199, R112, RZ ;  /* 0x00000070c7087210 */ /* 0x004fc60007f1e0ff */
[----:B------:R2:W5:Y:S01]  /*1620*/  LDG.E.U8 R65, desc[UR14][R12.64] ;  /* 0x0000000e0c417981 */ /* 0x000562000c1e1100 */
[C---:B---3--:R-:W-:Y:S01]  /*1630*/  IADD3 R16, P3, PT, R199.reuse, R118, RZ ;  /* 0x00000076c7107210 */ /* 0x048fe20007f7e0ff */
[----:B------:R-:W-:Y:S02]  /*1640*/  IMAD.X R7, RZ, RZ, R71, P2 ;  /* 0x000000ffff077224 */ /* 0x000fe400010e0647 */
[----:B------:R-:W-:Y:S01]  /*1650*/  IMAD.X R9, RZ, RZ, R81, P0 ;  /* 0x000000ffff097224 */ /* 0x000fe200000e0651 */
[C---:B-1----:R-:W-:Y:S01]  /*1660*/  IADD3 R10, P2, PT, R199.reuse, R110, RZ ;  /* 0x0000006ec70a7210 */ /* 0x042fe20007f5e0ff */
[----:B------:R-:W-:Y:S01]  /*1670*/  IMAD.X R17, RZ, RZ, R67, P3 ;  /* 0x000000ffff117224 */ /* 0x000fe200018e0643 */
[----:B------:R-:W5:Y:S01]  /*1680*/  LDG.E.U8 R71, desc[UR14][R4.64] ;  /* 0x0000000e04477981 */ /* 0x000f62000c1e1100 */
[----:B--2---:R-:W-:Y:S02]  /*1690*/  IADD3 R12, P0, PT, R199, R104, RZ ;  /* 0x00000068c70c7210 */ /* 0x004fe40007f1e0ff */
[----:B------:R-:W-:Y:S01]  /*16a0*/  IMAD.X R11, RZ, RZ, R83, P2 ;  /* 0x000000ffff0b7224 */ /* 0x000fe200010e0653 */
[----:B------:R1:W5:Y:S02]  /*16b0*/  LDG.E.U8 R67, desc[UR14][R14.64] ;  /* 0x0000000e0e437981 */ /* 0x000364000c1e1100 */
[----:B------:R-:W-:-:S02]  /*16c0*/  IMAD.X R13, RZ, RZ, R85, P0 ;  /* 0x000000ffff0d7224 */ /* 0x000fc400000e0655 */
[----:B------:R2:W5:Y:S04]  /*16d0*/  LDG.E.U8 R69, desc[UR14][R16.64] ;  /* 0x0000000e10457981 */ /* 0x000568000c1e1100 */
[----:B------:R3:W5:Y:S01]  /*16e0*/  LDG.E.U8 R81, desc[UR14][R6.64] ;  /* 0x0000000e06517981 */ /* 0x000762000c1e1100 */
[----:B-1----:R-:W-:-:S03]  /*16f0*/  IADD3 R14, P2, PT, R199, R102, RZ ;  /* 0x00000066c70e7210 */ /* 0x002fc60007f5e0ff */
[----:B------:R1:W5:Y:S01]  /*1700*/  LDG.E.U8 R83, desc[UR14][R8.64] ;  /* 0x0000000e08537981 */ /* 0x000362000c1e1100 */
[C---:B--2---:R-:W-:Y:S01]  /*1710*/  IADD3 R16, P0, PT, R199.reuse, R100, RZ ;  /* 0x00000064c7107210 */ /* 0x044fe20007f1e0ff */
[----:B------:R-:W-:Y:S01]  /*1720*/  IMAD.X R15, RZ, RZ, R87, P2 ;  /* 0x000000ffff0f7224 */ /* 0x000fe200010e0657 */
[C---:B------:R-:W-:Y:S01]  /*1730*/  IADD3 R4, P2, PT, R199.reuse, R98, RZ ;  /* 0x00000062c7047210 */ /* 0x040fe20007f5e0ff */
[----:B------:R2:W5:Y:S02]  /*1740*/  LDG.E.U8 R85, desc[UR14][R10.64] ;  /* 0x0000000e0a557981 */ /* 0x000564000c1e1100 */
[----:B------:R-:W-:Y:S01]  /*1750*/  IMAD.X R17, RZ, RZ, R115, P0 ;  /* 0x000000ffff117224 */ /* 0x000fe200000e0673 */
[C---:B---3--:R-:W-:Y:S01]  /*1760*/  IADD3 R6, P0, PT, R199.reuse, R96, RZ ;  /* 0x00000060c7067210 */ /* 0x048fe20007f1e0ff */
[----:B------:R-:W-:Y:S01]  /*1770*/  IMAD.X R5, RZ, RZ, R113, P2 ;  /* 0x000000ffff057224 */ /* 0x000fe200010e0671 */
[C---:B-1----:R-:W-:Y:S01]  /*1780*/  IADD3 R8, P2, PT, R199.reuse, R94, RZ ;  /* 0x0000005ec7087210 */ /* 0x042fe20007f5e0ff */
[----:B------:R1:W5:Y:S02]  /*1790*/  LDG.E.U8 R87, desc[UR14][R12.64] ;  /* 0x0000000e0c577981 */ /* 0x000364000c1e1100 */
[----:B------:R-:W-:Y:S01]  /*17a0*/  IMAD.X R7, RZ, RZ, R111, P0 ;  /* 0x000000ffff077224 */ /* 0x000fe200000e066f */
[----:B--2---:R-:W-:Y:S01]  /*17b0*/  IADD3 R10, P0, PT, R199, R92, RZ ;  /* 0x0000005cc70a7210 */ /* 0x004fe20007f1e0ff */
[----:B------:R2:W5:Y:S01]  /*17c0*/  LDG.E.U8 R98, desc[UR14][R14.64] ;  /* 0x0000000e0e627981 */ /* 0x000562000c1e1100 */
[----:B------:R-:W-:-:S03]  /*17d0*/  IMAD.X R9, RZ, RZ, R109, P2 ;  /* 0x000000ffff097224 */ /* 0x000fc600010e066d */
[----:B------:R-:W-:Y:S01]  /*17e0*/  IMAD.X R11, RZ, RZ, R108, P0 ;  /* 0x000000ffff0b7224 */ /* 0x000fe200000e066c */
[C---:B-1----:R-:W-:Y:S01]  /*17f0*/  IADD3 R12, P2, PT, R199.reuse, R88, RZ ;  /* 0x00000058c70c7210 */ /* 0x042fe20007f5e0ff */
[----:B------:R1:W5:Y:S01]  /*1800*/  LDG.E.U8 R96, desc[UR14][R16.64] ;  /* 0x0000000e10607981 */ /* 0x000362000c1e1100 */
[----:B--2---:R-:W-:-:S03]  /*1810*/  IADD3 R14, P0, PT, R199, R84, RZ ;  /* 0x00000054c70e7210 */ /* 0x004fc60007f1e0ff */
[----:B------:R2:W5:Y:S01]  /*1820*/  LDG.E.U8 R94, desc[UR14][R4.64] ;  /* 0x0000000e045e7981 */ /* 0x000562000c1e1100 */
[----:B------:R-:W-:Y:S02]  /*1830*/  IMAD.X R13, RZ, RZ, R107, P2 ;  /* 0x000000ffff0d7224 */ /* 0x000fe400010e066b */
        /* <DEDUP_REMOVED lines=25> */
[----:B------:R3:W5:Y:S01]  /*19d0*/  LDG.E.U8 R66, desc[UR14][R8.64] ;  /* 0x0000000e08427981 */ /* 0x000762000c1e1100 */
[----:B-1----:R-:W-:-:S03]  /*19e0*/  IADD3 R4, P2, PT, R199, R60, RZ ;  /* 0x0000003cc7047210 */ /* 0x002fc60007f5e0ff */
[----:B------:R1:W5:Y:S01]  /*19f0*/  LDG.E.U8 R64, desc[UR14][R10.64] ;  /* 0x0000000e0a407981 */ /* 0x000362000c1e1100 */
[C---:B--2---:R-:W-:Y:S01]  /*1a00*/  IADD3 R6, P0, PT, R199.reuse, R58, RZ ;  /* 0x0000003ac7067210 */ /* 0x044fe20007f1e0ff */
[----:B------:R-:W-:Y:S02]  /*1a10*/  IMAD.X R5, RZ, RZ, R90, P2 ;  /* 0x000000ffff057224 */ /* 0x000fe400010e065a */
[----:B------:R2:W5:Y:S01]  /*1a20*/  LDG.E.U8 R62, desc[UR14][R12.64] ;  /* 0x0000000e0c3e7981 */ /* 0x000562000c1e1100 */
[----:B---3--:R-:W3:Y:S01]  /*1a30*/  LDC.64 R8, c[0x0][0x388] ;  /* 0x0000e200ff087b82 */ /* 0x008ee20000000a00 */
[----:B------:R-:W-:Y:S01]  /*1a40*/  IMAD.X R7, RZ, RZ, R89, P0 ;  /* 0x000000ffff077224 */ /* 0x000fe200000e0659 */
[C---:B------:R-:W-:Y:S01]  /*1a50*/  IADD3 R32, P2, PT, R199.reuse, R32, RZ ;  /* 0x00000020c7207210 */ /* 0x040fe20007f5e0ff */
[----:B------:R4:W5:Y:S01]  /*1a60*/  LDG.E.U8 R89, desc[UR14][R4.64] ;  /* 0x0000000e04597981 */ /* 0x000962000c1e1100 */
[----:B-1----:R-:W-:-:S03]  /*1a70*/  IADD3 R10, P0, PT, R199, R56, RZ ;  /* 0x00000038c70a7210 */ /* 0x002fc60007f1e0ff */
[----:B------:R-:W-:Y:S01]  /*1a80*/  IMAD.X R33, RZ, RZ, R33, P2 ;  /* 0x000000ffff217224 */ /* 0x000fe200010e0621 */
[C---:B--2---:R-:W-:Y:S01]  /*1a90*/  IADD3 R12, P2, PT, R199.reuse, R54, RZ ;  /* 0x00000036c70c7210 */ /* 0x044fe20007f5e0ff */
[----:B------:R-:W-:Y:S01]  /*1aa0*/  IMAD.X R11, RZ, RZ, R86, P0 ;  /* 0x000000ffff0b7224 */ /* 0x000fe200000e0656 */
[C---:B------:R-:W-:Y:S01]  /*1ab0*/  IADD3 R46, P0, PT, R199.reuse, R46, RZ ;  /* 0x0000002ec72e7210 */ /* 0x040fe20007f1e0ff */
[----:B------:R1:W5:Y:S02]  /*1ac0*/  LDG.E.U8 R56, desc[UR14][R6.64] ;  /* 0x0000000e06387981 */ /* 0x000364000c1e1100 */
[----:B------:R-:W-:Y:S01]  /*1ad0*/  IMAD.X R13, RZ, RZ, R82, P2 ;  /* 0x000000ffff0d7224 */ /* 0x000fe200010e0652 */
[C---:B----4-:R-:W-:Y:S01]  /*1ae0*/  IADD3 R4, P2, PT, R199.reuse, R34, RZ ;  /* 0x00000022c7047210 */ /* 0x050fe20007f5e0ff */
[----:B------:R-:W-:Y:S01]  /*1af0*/  IMAD.X R47, RZ, RZ, R47, P0 ;  /* 0x000000ffff2f7224 */ /* 0x000fe200000e062f */
[----:B------:R2:W5:Y:S04]  /*1b00*/  LDG.E.U8 R60, desc[UR14][R14.64] ;  /* 0x0000000e0e3c7981 */ /* 0x000568000c1e1100 */
[----:B------:R4:W5:Y:S01]  /*1b10*/  LDG.E.U8 R58, desc[UR14][R16.64] ;  /* 0x0000000e103a7981 */ /* 0x000962000c1e1100 */
[----:B-1----:R-:W-:Y:S01]  /*1b20*/  IADD3 R6, P0, PT, R199, R30, RZ ;  /* 0x0000001ec7067210 */ /* 0x002fe20007f1e0ff */
[----:B------:R-:W-:-:S02]  /*1b30*/  IMAD.X R5, RZ, RZ, R75, P2 ;  /* 0x000000ffff057224 */ /* 0x000fc400010e064b */
[----:B---3--:R-:W-:Y:S01]  /*1b40*/  IMAD.WIDE.U32 R74, R2, 0x80, R8 ;  /* 0x00000080024a7825 */ /* 0x008fe200078e0008 */
[----:B------:R1:W5:Y:S01]  /*1b50*/  LDG.E.U8 R54, desc[UR14][R32.64] ;  /* 0x0000000e20367981 */ /* 0x000362000c1e1100 */
[C---:B--2---:R-:W-:Y:S02]  /*1b60*/  IADD3 R14, P2, PT, R199.reuse, R24, RZ ;  /* 0x00000018c70e7210 */ /* 0x044fe40007f5e0ff */
[----:B------:R-:W-:Y:S01]  /*1b70*/  IMAD.X R7, RZ, RZ, R77, P0 ;  /* 0x000000ffff077224 */ /* 0x000fe200000e064d */
[----:B------:R2:W5:Y:S01]  /*1b80*/  LDG.E.U8 R24, desc[UR14][R4.64] ;  /* 0x0000000e04187981 */ /* 0x000562000c1e1100 */
[C---:B----4-:R-:W-:Y:S01]  /*1b90*/  IADD3 R16, P0, PT, R199.reuse, R26, RZ ;  /* 0x0000001ac7107210 */ /* 0x050fe20007f1e0ff */
[----:B------:R-:W-:Y:S02]  /*1ba0*/  IMAD.X R15, RZ, RZ, R78, P2 ;  /* 0x000000ffff0f7224 */ /* 0x000fe400010e064e */
[----:B------:R3:W5:Y:S02]  /*1bb0*/  LDG.E.U8 R82, desc[UR14][R10.64] ;  /* 0x0000000e0a527981 */ /* 0x000764000c1e1100 */
[----:B------:R-:W-:Y:S01]  /*1bc0*/  IMAD.X R17, RZ, RZ, R79, P0 ;  /* 0x000000ffff117224 */ /* 0x000fe200000e064f */
[C---:B-1----:R-:W-:Y:S01]  /*1bd0*/  IADD3 R32, P2, PT, R199.reuse, R28, RZ ;  /* 0x0000001cc7207210 */ /* 0x042fe20007f5e0ff */
[----:B------:R1:W5:Y:S01]  /*1be0*/  LDG.E.U8 R34, desc[UR14][R12.64] ;  /* 0x0000000e0c227981 */ /* 0x000362000c1e1100 */
[----:B--2---:R-:W-:-:S03]  /*1bf0*/  IADD3 R4, P0, PT, R199, R74, RZ ;  /* 0x0000004ac7047210 */ /* 0x004fc60007f1e0ff */
[----:B------:R2:W5:Y:S01]  /*1c00*/  LDG.E.U8 R26, desc[UR14][R6.64] ;  /* 0x0000000e061a7981 */ /* 0x000562000c1e1100 */
[----:B---3--:R-:W-:-:S03]  /*1c10*/  IMAD.WIDE.U32 R10, R3, 0x80, R8 ;  /* 0x00000080030a7825 */ /* 0x008fc600078e0008 */
[----:B------:R3:W5:Y:S01]  /*1c20*/  LDG.E.U8 R30, desc[UR14][R46.64] ;  /* 0x0000000e2e1e7981 */ /* 0x000762000c1e1100 */
[----:B-1----:R-:W-:-:S03]  /*1c30*/  IMAD.WIDE.U32 R12, R198, 0x80, R8 ;  /* 0x00000080c60c7825 */ /* 0x002fc600078e0008 */
[----:B------:R1:W5:Y:S01]  /*1c40*/  LDG.E.U8 R28, desc[UR14][R14.64] ;  /* 0x0000000e0e1c7981 */ /* 0x000362000c1e1100 */
[----:B------:R-:W-:Y:S01]  /*1c50*/  IMAD.X R33, RZ, RZ, R80, P2 ;  /* 0x000000ffff217224 */ /* 0x000fe200010e0650 */
[C---:B------:R-:W-:Y:S01]  /*1c60*/  IADD3 R10, P2, PT, R199.reuse, R10, RZ ;  /* 0x0000000ac70a7210 */ /* 0x040fe20007f5e0ff */
[----:B------:R-:W-:Y:S01]  /*1c70*/  IMAD.X R5, RZ, RZ, R75, P0 ;  /* 0x000000ffff057224 */ /* 0x000fe200000e064b */
[----:B--2---:R-:W-:Y:S01]  /*1c80*/  IADD3 R6, P0, PT, R199, R12, RZ ;  /* 0x0000000cc7067210 */ /* 0x004fe20007f1e0ff */
[--C-:B------:R-:W-:Y:S01]  /*1c90*/  IMAD.WIDE.U32 R74, R197, 0x80, R8.reuse ;  /* 0x00000080c54a7825 */ /* 0x100fe200078e0008 */
[----:B------:R2:W5:Y:S03]  /*1ca0*/  LDG.E.U8 R77, desc[UR14][R16.64] ;  /* 0x0000000e104d7981 */ /* 0x000566000c1e1100 */
[--C-:B---3--:R-:W-:Y:S01]  /*1cb0*/  IMAD.WIDE.U32 R46, R196, 0x80, R8.reuse ;  /* 0x00000080c42e7825 */ /* 0x108fe200078e0008 */
[----:B------:R-:W5:Y:S03]  /*1cc0*/  LDG.E.U8 R32, desc[UR14][R32.64] ;  /* 0x0000000e20207981 */ /* 0x000f66000c1e1100 */
[----:B-1----:R-:W-:-:S04]  /*1cd0*/  IMAD.WIDE.U32 R14, R211, 0x80, R8 ;  /* 0x00000080d30e7825 */ /* 0x002fc800078e0008 */
[----:B------:R-:W-:Y:S01]  /*1ce0*/  IMAD.WIDE.U32 R8, R210, 0x80, R8 ;  /* 0x00000080d2087825 */ /* 0x000fe200078e0008 */
[C---:B------:R-:W-:Y:S01]  /*1cf0*/  IADD3 R14, P3, PT, R199.reuse, R14, RZ ;  /* 0x0000000ec70e7210 */ /* 0x040fe20007f7e0ff */
[----:B------:R-:W5:Y:S02]  /*1d00*/  LDG.E.U8 R33, desc[UR14][R4.64] ;  /* 0x0000000e04217981 */ /* 0x000f64000c1e1100 */
[----:B------:R-:W-:Y:S01]  /*1d10*/  IMAD.X R11, RZ, RZ, R11, P2 ;  /* 0x000000ffff0b7224 */ /* 0x000fe200010e060b */
[C---:B--2---:R-:W-:Y:S01]  /*1d20*/  IADD3 R16, P2, PT, R199.reuse, R46, RZ ;  /* 0x0000002ec7107210 */ /* 0x044fe20007f5e0ff */
[----:B------:R-:W-:Y:S01]  /*1d30*/  IMAD.X R7, RZ, RZ, R13, P0 ;  /* 0x000000ffff077224 */ /* 0x000fe200000e060d */
[C---:B------:R-:W-:Y:S02]  /*1d40*/  IADD3 R12, P0, PT, R199.reuse, R74, RZ ;  /* 0x0000004ac70c7210 */ /* 0x040fe40007f1e0ff */
[----:B------:R-:W-:Y:S01]  /*1d50*/  IADD3 R8, P4, PT, R199, R8, RZ ;  /* 0x00000008c7087210 */ /* 0x000fe20007f9e0ff */
[----:B------:R-:W-:Y:S01]  /*1d60*/  IMAD.X R17, RZ, RZ, R47, P2 ;  /* 0x000000ffff117224 */ /* 0x000fe200010e062f */
[----:B------:R-:W5:Y:S01]  /*1d70*/  LDG.E.U8 R46, desc[UR14][R4.64+0x20] ;  /* 0x0000200e042e7981 */ /* 0x000f62000c1e1100 */
[----:B------:R-:W-:-:S02]  /*1d80*/  IMAD.X R13, RZ, RZ, R75, P0 ;  /* 0x000000ffff0d7224 */ /* 0x000fc400000e064b */
[----:B------:R-:W-:Y:S01]  /*1d90*/  IMAD.X R15, RZ, RZ, R15, P3 ;  /* 0x000000ffff0f7224 */ /* 0x000fe200018e060f */
[----:B------:R-:W5:Y:S01]  /*1da0*/  LDG.E.U8 R47, desc[UR14][R4.64+0x40] ;  /* 0x0000400e042f7981 */ /* 0x000f62000c1e1100 */
[----:B------:R-:W-:-:S03]  /*1db0*/  IMAD.X R9, RZ, RZ, R9, P4 ;  /* 0x000000ffff097224 */ /* 0x000fc600020e0609 */
[----:B------:R1:W5:Y:S01]  /*1dc0*/  LDG.E.U8 R74, desc[UR14][R4.64+0x60] ;  /* 0x0000600e044a7981 */ /* 0x000362000c1e1100 */
[----:B0-----:R-:W-:-:S03]  /*1dd0*/  R2UR UR13, R73 ;  /* 0x00000000490d72ca */ /* 0x001fc600000e0000 */
[----:B------:R0:W5:Y:S04]  /*1de0*/  LDG.E.U8 R75, desc[UR14][R10.64] ;  /* 0x0000000e0a4b7981 */ /* 0x000168000c1e1100 */
[----:B------:R0:W5:Y:S01]  /*1df0*/  LDG.E.U8 R79, desc[UR14][R10.64+0x40] ;  /* 0x0000400e0a4f7981 */ /* 0x000162000c1e1100 */
[----:B-1----:R-:W-:-:S03]  /*1e00*/  SHF.R.U32.HI R4, RZ, 0x5, R202 ;  /* 0x00000005ff047819 */ /* 0x002fc600000116ca */
[----:B------:R0:W5:Y:S01]  /*1e10*/  LDG.E.U8 R78, desc[UR14][R10.64+0x20] ;  /* 0x0000200e0a4e7981 */ /* 0x000162000c1e1100 */
[----:B------:R-:W-:-:S03]  /*1e20*/  R2UR UR7, R4 ;  /* 0x00000000040772ca */ /* 0x000fc600000e0000 */
[----:B------:R0:W5:Y:S04]  /*1e30*/  LDG.E.U8 R80, desc[UR14][R10.64+0x60] ;  /* 0x0000600e0a507981 */ /* 0x000168000c1e1100 */
[----:B------:R0:W5:Y:S04]  /*1e40*/  LDG.E.U8 R86, desc[UR14][R6.64] ;  /* 0x0000000e06567981 */ /* 0x000168000c1e1100 */
[----:B------:R0:W5:Y:S04]  /*1e50*/  LDG.E.U8 R91, desc[UR14][R6.64+0x40] ;  /* 0x0000400e065b7981 */ /* 0x000168000c1e1100 */
[----:B------:R0:W5:Y:S04]  /*1e60*/  LDG.E.U8 R90, desc[UR14][R6.64+0x20] ;  /* 0x0000200e065a7981 */ /* 0x000168000c1e1100 */
[----:B------:R0:W5:Y:S04]  /*1e70*/  LDG.E.U8 R93, desc[UR14][R6.64+0x60] ;  /* 0x0000600e065d7981 */ /* 0x000168000c1e1100 */
[----:B------:R0:W5:Y:S04]  /*1e80*/  LDG.E.U8 R95, desc[UR14][R12.64] ;  /* 0x0000000e0c5f7981 */ /* 0x000168000c1e1100 */
[----:B------:R0:W5:Y:S04]  /*1e90*/  LDG.E.U8 R97, desc[UR14][R12.64+0x40] ;  /* 0x0000400e0c617981 */ /* 0x000168000c1e1100 */
[----:B------:R0:W5:Y:S04]  /*1ea0*/  LDG.E.U8 R5, desc[UR14][R12.64+0x20] ;  /* 0x0000200e0c057981 */ /* 0x000168000c1e1100 */
[----:B------:R0:W5:Y:S01]  /*1eb0*/  LDG.E.U8 R99, desc[UR14][R12.64+0x60] ;  /* 0x0000600e0c637981 */ /* 0x000162000c1e1100 */
[----:B------:R-:W-:-:S03]  /*1ec0*/  LOP3.LUT R4, R202, 0x7f, RZ, 0xc0, !PT ;  /* 0x0000007fca047812 */ /* 0x000fc600078ec0ff */
        /* <DEDUP_REMOVED lines=12> */
[----:B------:R-:W-:Y:S05]  /*1f90*/  @P1 BRA `(.L_x_5) ;  /* 0x0000000000181947 */ /* 0x000fea0003800000 */
[----:B------:R-:W-:Y:S01]  /*1fa0*/  ELECT P0, URZ, PT ;  /* 0x0000000000ff782f */ /* 0x000fe20003800000 */
[----:B0-----:R-:W-:Y:S01]  /*1fb0*/  IMAD.MOV.U32 R8, RZ, RZ, 0x1 ;  /* 0x00000001ff087424 */ /* 0x001fe200078e00ff */
[----:B------:R-:W-:Y:S01]  /*1fc0*/  UMOV UR4, 0x40 ;  /* 0x0000004000047882 */ /* 0x000fe20000000000 */
[----:B------:R-:W-:Y:S01]  /*1fd0*/  UVIRTCOUNT.DEALLOC.SMPOOL 0x80 ;  /* 0x000000800000784c */ /* 0x000fe20000000000 */
[----:B------:R-:W-:-:S09]  /*1fe0*/  ULEA UR4, UR6, UR4, 0x18 ;  /* 0x0000000406047291 */ /* 0x000fd2000f8ec0ff */
[----:B------:R1:W-:Y:S03]  /*1ff0*/  @P0 STS.U8 [UR4], R8 ;  /* 0x00000008ff000988 */ /* 0x0003e60008000004 */
.L_x_5:
[----:B------:R-:W-:Y:S01]  /*2000*/  LOP3.LUT P2, RZ, R202, 0x7f, RZ, 0xc0, !PT ;  /* 0x0000007fcaff7812 */ /* 0x000fe2000784c0ff */
[----:B------:R-:W-:Y:S01]  /*2010*/  UMOV UR4, 0x1 ;  /* 0x0000000100047882 */ /* 0x000fe20000000000 */
[----:B------:R-:W-:Y:S01]  /*2020*/  SHF.R.U32.HI R203, RZ, 0x1, R201 ;  /* 0x00000001ffcb7819 */ /* 0x000fe200000116c9 */
[----:B-----5:R-:W-:Y:S01]  /*2030*/  STS.U8 [R4+UR12+0x100], R22 ;  /* 0x0001001604007988 */ /* 0x020fe2000800000c */
[----:B01----:R-:W-:Y:S02]  /*2040*/  LOP3.LUT R8, R133, 0x1f, R202, 0xf8, !PT ;  /* 0x0000001f85087812 */ /* 0x003fe400078ef8ca */
[----:B------:R-:W-:Y:S01]  /*2050*/  LOP3.LUT R9, R4, 0x10, RZ, 0x3c, !PT ;  /* 0x0000001004097812 */ /* 0x000fe200078e3cff */
[----:B------:R-:W-:Y:S01]  /*2060*/  STS.U8 [R4+UR12+0x200], R23 ;  /* 0x0002001704007988 */ /* 0x000fe2000800000c */
[----:B------:R-:W-:-:S03]  /*2070*/  LOP3.LUT R8, R8, R203, RZ, 0x3c, !PT ;  /* 0x000000cb08087212 */ /* 0x000fc600078e3cff */
[----:B------:R-:W-:Y:S02]  /*2080*/  STS.U8 [R4+UR12+0x300], R25 ;  /* 0x0003001904007988 */ /* 0x000fe4000800000c */
[----:B------:R-:W-:Y:S01]  /*2090*/  VOTEU.ALL UP0, P2 ;  /* 0x0000000000ff7886 */ /* 0x000fe20001000000 */
[----:B------:R-:W-:Y:S01]  /*20a0*/  VOTEU.ALL UP1, P2 ;  /* 0x0000000000ff7886 */ /* 0x000fe20001020000 */
[----:B------:R-:W-:Y:S03]  /*20b0*/  STS.U8 [R4+UR12+0x400], R27 ;  /* 0x0004001b04007988 */ /* 0x000fe6000800000c */
[----:B------:R-:W-:-:S04]  /*20c0*/  @!UP0 UIADD3 UR4, UPT, UPT, -UR4, 0x100000, URZ ;  /* 0x0010000004048890 */ /* 0x000fc8000fffe1ff */
[----:B------:R-:W-:Y:S02]  /*20d0*/  @!UP0 USHF.L.U32 UR5, UR4, 0xb, URZ ;  /* 0x0000000b04058899 */ /* 0x000fe400080006ff */
[----:B------:R-:W-:Y:S01]  /*20e0*/  @!UP0 USHF.L.U32 UR4, UR4, 0x1, URZ ;  /* 0x0000000104048899 */ /* 0x000fe200080006ff */
[----:B------:R-:W-:Y:S01]  /*20f0*/  STS.U8 [R4+UR12+0x500], R29 ;  /* 0x0005001d04007988 */ /* 0x000fe2000800000c */
[----:B------:R-:W-:-:S03]  /*2100*/  UISETP.NE.U32.AND UP0, UPT, UR7, URZ, UPT ;  /* 0x000000ff0700728c */ /* 0x000fc6000bf05070 */
[----:B------:R-:W-:Y:S04]  /*2110*/  STS.U8 [R4+UR12+0x600], R31 ;  /* 0x0006001f04007988 */ /* 0x000fe8000800000c */
        /* <DEDUP_REMOVED lines=25> */
[----:B------:R-:W-:Y:S04]  /*22b0*/  STS.U8 [R4+UR12], R21 ;  /* 0x0000001504007988 */ /* 0x000fe8000800000c */
        /* <DEDUP_REMOVED lines=31> */
[----:B------:R0:W-:Y:S04]  /*24b0*/  STS.U8 [R9+UR12+0x1f80], R32 ;  /* 0x001f802009007988 */ /* 0x0001e8000800000c */
[----:B------:R1:W-:Y:S04]  /*24c0*/  STS.U8 [R8+UR12+0x2000], R20 ;  /* 0x0020001408007988 */ /* 0x0003e8000800000c */
[----:B------:R1:W-:Y:S01]  /*24d0*/  STS.U8 [R8+UR12+0x2040], R19 ;  /* 0x0020401308007988 */ /* 0x0003e2000800000c */
[----:B0-----:R-:W-:-:S03]  /*24e0*/  LOP3.LUT R9, R8, 0x20, RZ, 0x3c, !PT ;  /* 0x0000002008097812 */ /* 0x001fc600078e3cff */
[----:B------:R1:W-:Y:S04]  /*24f0*/  STS.U8 [R8+UR12+0x2240], R33 ;  /* 0x0022402108007988 */ /* 0x0003e8000800000c */
        /* <DEDUP_REMOVED lines=28> */
[----:B------:R1:W-:Y:S01]  /*26c0*/  STS.U8 [R9+UR12+0x2e00], R13 ;  /* 0x002e000d09007988 */ /* 0x0003e2000800000c */
[----:B------:R0:W-:Y:S06]  /*26d0*/  MEMBAR.ALL.CTA ;  /* 0x0000000000007992 */ /* 0x0001ec0000008000 */
[----:B0-----:R-:W-:Y:S04]  /*26e0*/  FENCE.VIEW.ASYNC.S ;  /* 0x00000000000073c6 */ /* 0x001fe80000000000 */
[----:B------:R-:W0:Y:S02]  /*26f0*/  FENCE.VIEW.ASYNC.S ;  /* 0x00000000000073c6 */ /* 0x000e240000000000 */
[----:B0-----:R1:W0:Y:S02]  /*2700*/  @!UP1 SYNCS.EXCH.64 URZ, [UR12+0x3000], UR4 ;  /* 0x003000040cff95b2 */ /* 0x0012240008000100 */
[----:B0-----:R-:W-:Y:S06]  /*2710*/  BAR.SYNC.DEFER_BLOCKING 0x0 ;  /* 0x0000000000007b1d */ /* 0x001fec0000010000 */
[----:B-1----:R-:W-:Y:S05]  /*2720*/  BRA.U UP0, `(.L_x_6) ;  /* 0x00000001004c7547 */ /* 0x002fea000b800000 */
[----:B------:R-:W-:Y:S02]  /*2730*/  UIADD3 UR5, UPT, UPT, UR12, 0x2000, URZ ;  /* 0x000020000c057890 */ /* 0x000fe4000fffe0ff */
[----:B------:R-:W-:Y:S02]  /*2740*/  USHF.R.U32.HI UR4, URZ, 0x4, UR12 ;  /* 0x00000004ff047899 */ /* 0x000fe4000801160c */
[----:B------:R-:W-:Y:S02]  /*2750*/  USHF.R.U32.HI UR8, URZ, 0x4, UR5 ;  /* 0x00000004ff087899 */ /* 0x000fe40008011605 */
[----:B------:R-:W-:Y:S01]  /*2760*/  USGXT.U32 UR4, UR4, 0xe ;  /* 0x0000000e0404789a */ /* 0x000fe20008000000 */
[----:B------:R-:W-:Y:S01]  /*2770*/  UMOV UR10, 0xffffff00 ;  /* 0xffffff00000a7882 */ /* 0x000fe20000000000 */
[----:B------:R-:W-:Y:S01]  /*2780*/  UMOV UR11, 0x3fffbfef ;  /* 0x3fffbfef000b7882 */ /* 0x000fe20000000000 */
[----:B------:R-:W-:Y:S01]  /*2790*/  UMOV UR5, URZ ;  /* 0x000000ff00057c82 */ /* 0x000fe20008000000 */
[----:B------:R-:W-:-:S02]  /*27a0*/  USGXT.U32 UR8, UR8, 0xe ;  /* 0x0000000e0808789a */ /* 0x000fc40008000000 */
[----:B------:R-:W-:Y:S02]  /*27b0*/  UIADD3 UR16, UPT, UPT, UR13, 0x80, URZ ;  /* 0x000000800d107890 */ /* 0x000fe4000fffe0ff */
[----:B------:R-:W-:Y:S01]  /*27c0*/  UIADD3.64 UR10, UPT, UPT, UR4, -UR10, URZ ;  /* 0x8000000a040a7297 */ /* 0x000fe2000fffe0ff */
[----:B------:R-:W-:Y:S01]  /*27d0*/  UMOV UR18, 0x0 ;  /* 0x0000000000127882 */ /* 0x000fe20000000000 */
[----:B------:R-:W-:Y:S01]  /*27e0*/  UMOV UR19, 0x8210010 ;  /* 0x0821001000137882 */ /* 0x000fe20000000000 */
[----:B------:R-:W-:Y:S01]  /*27f0*/  UMOV UR5, 0xc0004010 ;  /* 0xc000401000057882 */ /* 0x000fe20000000000 */
[----:B------:R-:W-:Y:S01]  /*2800*/  UMOV UR9, 0x40004040 ;  /* 0x4000404000097882 */ /* 0x000fe20000000000 */
[----:B------:R-:W-:Y:S01]  /*2810*/  UMOV UR20, 0x0 ;  /* 0x0000000000147882 */ /* 0x000fe20000000000 */
[----:B------:R-:W-:Y:S01]  /*2820*/  UMOV UR21, 0x8210010 ;  /* 0x0821001000157882 */ /* 0x000fe20000000000 */
[----:B------:R0:W-:Y:S02]  /*2830*/  UTCQMMA gdesc[UR4], gdesc[UR8], tmem[UR13], tmem[UR18], idesc[UR19], !UPT ;  /* 0x00ff1208040075ea */ /* 0x0001e4000f80030d */
[----:B------:R0:W-:Y:S01]  /*2840*/  UTCQMMA gdesc[UR10], gdesc[UR8], tmem[UR16], tmem[UR20], idesc[UR21], !UPT ;  /* 0x00ff14080a0075ea */ /* 0x0001e2000f800310 */
[----:B------:R-:W-:-:S02]  /*2850*/  NOP ;  /* 0x0000000000007918 */ /* 0x000fc40000000000 */
.L_x_6:
[----:B------:R-:W-:Y:S01]  /*2860*/  ELECT P0, URZ, PT ;  /* 0x0000000000ff782f */ /* 0x000fe20003800000 */
[----:B0-----:R-:W-:-:S03]  /*2870*/  UIADD3 UR4, UPT, UPT, UR12, 0x3000, URZ ;  /* 0x000030000c047890 */ /* 0x001fc6000fffe0ff */
[----:B------:R-:W-:Y:S01]  /*2880*/  ISETP.LT.U32.AND P0, PT, R4, 0x20, P0 ;  /* 0x000000200400780c */ /* 0x000fe20000701070 */
[----:B------:R-:W-:-:S12]  /*2890*/  UMOV UR5, URZ ;  /* 0x000000ff00057c82 */ /* 0x000fd80008000000 */
[----:B------:R-:W-:Y:S01]  /*28a0*/  VOTEU.ANY UP0, P0 ;  /* 0x0000000000ff7886 */ /* 0x000fe20000000100 */
[----:B------:R-:W-:-:S04]  /*28b0*/  VOTEU.ANY UP1, P0 ;  /* 0x0000000000ff7886 */ /* 0x000fc80000020100 */
[----:B------:R-:W-:Y:S01]  /*28c0*/  @UP0 UMOV UR5, UR4 ;  /* 0x0000000400050c82 */ /* 0x000fe20008000000 */
[----:B------:R-:W-:Y:S01]  /*28d0*/  USHF.L.U32 UR4, UR7, 0x15, URZ ;  /* 0x0000001507047899 */ /* 0x000fe200080006ff */
[----:B------:R0:W-:Y:S01]  /*28e0*/  @UP1 UTCBAR [UR5], URZ ;  /* 0x000000ff050013e9 */ /* 0x0001e200080000ff */
[----:B------:R-:W-:Y:S02]  /*28f0*/  BAR.SYNC.DEFER_BLOCKING 0x0 ;  /* 0x0000000000007b1d */ /* 0x000fe40000010000 */
[----:B------:R-:W-:-:S04]  /*2900*/  ULOP3.LUT UR4, UR4, 0x600000, URZ, 0xc0, !UPT ;  /* 0x0060000004047892 */ /* 0x000fc8000f8ec0ff */
[----:B------:R-:W-:Y:S01]  /*2910*/  UIADD3 UR4, UPT, UPT, UR13, UR4, URZ ;  /* 0x000000040d047290 */ /* 0x000fe2000fffe0ff */
[----:B------:R-:W1:Y:S02]  /*2920*/  SYNCS.PHASECHK.TRANS64.TRYWAIT P0, [UR12+0x3000], RZ ;  /* 0x003000ffff0075a7 */ /* 0x000e64000800110c */
[----:B01----:R-:W-:Y:S09]  /*2930*/  @!P0 BRA `(.L_x_7) ;  /* 0x0000004c00e88947 */ /* 0x003ff20003800000 */
.L_x_11:
[----:B------:R-:W-:Y:S01]  /*2940*/  BAR.SYNC.DEFER_BLOCKING 0x0 ;  /* 0x0000000000007b1d */ /* 0x000fe20000010000 */
[----:B------:R-:W-:Y:S01]  /*2950*/  LOP3.LUT R200, R202, 0x7, RZ, 0xc0, !PT ;  /* 0x00000007cac87812 */ /* 0x000fe200078ec0ff */
[----:B------:R-:W-:-:S04]  /*2960*/  IMAD.SHL.U32 R252, R199, 0x4, RZ ;  /* 0x00000004c7fc7824 */ /* 0x000fc800078e00ff */
[----:B------:R-:W-:Y:S02]  /*2970*/  IMAD R0, R200, 0x80, R4 ;  /* 0x00000080c8007824 */ /* 0x000fe400078e0204 */
[----:B------:R-:W0:Y:S01]  /*2980*/  LDC.64 R204, c[0x0][0x390] ;  /* 0x0000e400ffcc7b82 */ /* 0x000e220000000a00 */
[----:B------:R-:W1:Y:S01]  /*2990*/  LDTM.x64 R72, tmem[UR4] ;  /* 0x00000004004879ee */ /* 0x000e620008340000 */
[----:B------:R-:W-:Y:S01]  /*29a0*/  IMAD R201, R201, 0x4, R200 ;  /* 0x00000004c9c97824 */ /* 0x000fe200078e02c8 */
[----:B------:R-:W-:Y:S01]  /*29b0*/  SHF.R.S32.HI R200, RZ, 0x3, R202 ;  /* 0x00000003ffc87819 */ /* 0x000fe200000114ca */
[----:B------:R-:W-:Y:S01]  /*29c0*/  IMAD.SHL.U32 R0, R0, 0x10, RZ ;  /* 0x0000001000007824 */ /* 0x000fe200078e00ff */
[----:B------:R-:W2:Y:S01]  /*29d0*/  LDCU.64 UR32, c[0x0][0x390] ;  /* 0x00007200ff2077ac */ /* 0x000ea20008000a00 */
[----:B------:R-:W-:Y:S01]  /*29e0*/  IMAD.SHL.U32 R201, R201, 0x10, RZ ;  /* 0x00000010c9c97824 */ /* 0x000fe200078e00ff */
[----:B------:R-:W-:Y:S01]  /*29f0*/  SGXT R200, R200, 0x1 ;  /* 0x00000001c8c8781a */ /* 0x000fe20000000200 */
[----:B------:R-:W3:Y:S01]  /*2a00*/  LDC.64 R240, c[0x0][0x390] ;  /* 0x0000e400fff07b82 */ /* 0x000ee20000000a00 */
[----:B------:R-:W-:Y:S01]  /*2a10*/  LOP3.LUT R251, R0, 0x20, RZ, 0x3c, !PT ;  /* 0x0000002000fb7812 */ /* 0x000fe200078e3cff */
[----:B------:R-:W-:Y:S01]  /*2a20*/  IMAD.SHL.U32 R202, R202, 0x8, RZ ;  /* 0x00000008caca7824 */ /* 0x000fe200078e00ff */
[C---:B------:R-:W-:Y:S01]  /*2a30*/  LOP3.LUT R250, R0.reuse, 0x30, RZ, 0x3c, !PT ;  /* 0x0000003000fa7812 */ /* 0x040fe200078e3cff */
[----:B------:R-:W4:Y:S01]  /*2a40*/  LDCU.64 UR38, c[0x0][0x390] ;  /* 0x00007200ff2677ac */ /* 0x000f220008000a00 */
[----:B------:R-:W-:-:S02]  /*2a50*/  LOP3.LUT R249, R0, 0x40, RZ, 0x3c, !PT ;  /* 0x0000004000f97812 */ /* 0x000fc400078e3cff */
[C---:B------:R-:W-:Y:S01]  /*2a60*/  LOP3.LUT R248, R0.reuse, 0x50, RZ, 0x3c, !PT ;  /* 0x0000005000f87812 */ /* 0x040fe200078e3cff */
[----:B------:R-:W5:Y:S01]  /*2a70*/  LDC.64 R242, c[0x0][0x390] ;  /* 0x0000e400fff27b82 */ /* 0x000f620000000a00 */
[----:B------:R-:W-:Y:S01]  /*2a80*/  LOP3.LUT R206, R0, 0x60, RZ, 0x3c, !PT ;  /* 0x0000006000ce7812 */ /* 0x000fe200078e3cff */
[----:B------:R-:W0:Y:S01]  /*2a90*/  LDCU.64 UR44, c[0x0][0x390] ;  /* 0x00007200ff2c77ac */ /* 0x000e220008000a00 */
[----:B------:R-:W-:Y:S01]  /*2aa0*/  LOP3.LUT R200, R203, 0x2040, R200, 0xf8, !PT ;  /* 0x00002040cbc87812 */ /* 0x000fe200078ef8c8 */
[----:B------:R-:W0:Y:S03]  /*2ab0*/  LDCU.64 UR26, c[0x0][0x390] ;  /* 0x00007200ff1a77ac */ /* 0x000e260008000a00 */
[----:B------:R-:W-:Y:S01]  /*2ac0*/  LOP3.LUT R200, R200, R201, RZ, 0x3c, !PT ;  /* 0x000000c9c8c87212 */ /* 0x000fe200078e3cff */
[----:B------:R-:W0:Y:S01]  /*2ad0*/  @!P2 SYNCS.CCTL.IV [UR12+0x3000] ;  /* 0x00300000ff00a9b1 */ /* 0x000e22000800000c */
[----:B-1----:R-:W-:Y:S01]  /*2ae0*/  IMAD.MOV.U32 R8, RZ, RZ, R132 ;  /* 0x000000ffff087224 */ /* 0x002fe200078e0084 */
[----:B------:R-:W-:Y:S01]  /*2af0*/  LOP3.LUT R201, R202, 0x80, RZ, 0xc0, !PT ;  /* 0x00000080cac97812 */ /* 0x000fe200078ec0ff */
[----:B------:R-:W-:Y:S01]  /*2b00*/  IMAD.MOV.U32 R7, RZ, RZ, R133 ;  /* 0x000000ffff077224 */ /* 0x000fe200078e0085 */
[----:B------:R-:W1:Y:S01]  /*2b10*/  LDCU.64 UR30, c[0x0][0x390] ;  /* 0x00007200ff1e77ac */ /* 0x000e620008000a00 */
[----:B------:R-:W-:-:S02]  /*2b20*/  IMAD.MOV.U32 R6, RZ, RZ, R134 ;  /* 0x000000ffff067224 */ /* 0x000fc400078e0086 */
[----:B------:R-:W-:Y:S01]  /*2b30*/  IMAD.MOV.U32 R5, RZ, RZ, R135 ;  /* 0x000000ffff057224 */ /* 0x000fe200078e0087 */
[----:B------:R-:W0:Y:S01]  /*2b40*/  LDC.64 R244, c[0x0][0x390] ;  /* 0x0000e400fff47b82 */ /* 0x000e220000000a00 */
[----:B------:R-:W1:Y:S01]  /*2b50*/  LDTM.x64 R132, tmem[UR4+0x40] ;  /* 0x00004004008479ee */ /* 0x000e620008340000 */
[----:B------:R-:W-:Y:S01]  /*2b60*/  IMAD.MOV.U32 R68, RZ, RZ, R72 ;  /* 0x000000ffff447224 */ /* 0x000fe200078e0048 */
[----:B------:R-:W0:Y:S01]  /*2b70*/  LDCU.64 UR36, c[0x0][0x390] ;  /* 0x00007200ff2477ac */ /* 0x000e220008000a00 */
[----:B------:R-:W-:Y:S02]  /*2b80*/  IMAD.MOV.U32 R67, RZ, RZ, R73 ;  /* 0x000000ffff437224 */ /* 0x000fe400078e0049 */
[----:B------:R-:W-:Y:S01]  /*2b90*/  IMAD.MOV.U32 R66, RZ, RZ, R74 ;  /* 0x000000ffff427224 */ /* 0x000fe200078e004a */
[----:B------:R-:W0:Y:S01]  /*2ba0*/  LDCU.64 UR42, c[0x0][0x390] ;  /* 0x00007200ff2a77ac */ /* 0x000e220008000a00 */
[----:B------:R-:W-:Y:S02]  /*2bb0*/  IMAD.MOV.U32 R65, RZ, RZ, R75 ;  /* 0x000000ffff417224 */ /* 0x000fe400078e004b */
[----:B------:R-:W-:Y:S01]  /*2bc0*/  IMAD.MOV.U32 R64, RZ, RZ, R76 ;  /* 0x000000ffff407224 */ /* 0x000fe200078e004c */
[----:B------:R-:W0:Y:S01]  /*2bd0*/  LDCU.64 UR50, c[0x0][0x390] ;  /* 0x00007200ff3277ac */ /* 0x000e220008000a00 */
[----:B------:R-:W-:-:S02]  /*2be0*/  IMAD.MOV.U32 R63, RZ, RZ, R77 ;  /* 0x000000ffff3f7224 */ /* 0x000fc400078e004d */
        /* <DEDUP_REMOVED lines=8> */
[----:B------:R-:W-:Y:S01]  /*2c70*/  IMAD.MOV.U32 R57, RZ, RZ, R83 ;  /* 0x000000ffff397224 */ /* 0x000fe200078e0053 */
[----:B-1----:R-:W-:Y:S01]  /*2c80*/  STL.64 [R1+0x218], R194 ;  /* 0x000218c201007387 */ /* 0x002fe20000100a00 */
[----:B------:R-:W-:Y:S01]  /*2c90*/  IMAD.MOV.U32 R56, RZ, RZ, R84 ;  /* 0x000000ffff387224 */ /* 0x000fe200078e0054 */
[----:B------:R-:W1:Y:S01]  /*2ca0*/  LDCU.64 UR18, c[0x0][0x390] ;  /* 0x00007200ff1277ac */ /* 0x000e620008000a00 */
[----:B------:R-:W-:Y:S01]  /*2cb0*/  IMAD.MOV.U32 R55, RZ, RZ, R85 ;  /* 0x000000ffff377224 */ /* 0x000fe200078e0055 */
[----:B------:R-:W-:Y:S01]  /*2cc0*/  STL.64 [R1+0x210], R192 ;  /* 0x000210c001007387 */ /* 0x000fe20000100a00 */
[----:B------:R-:W-:Y:S01]  /*2cd0*/  IMAD.MOV.U32 R54, RZ, RZ, R86 ;  /* 0x000000ffff367224 */ /* 0x000fe200078e0056 */
[----:B------:R-:W0:Y:S01]  /*2ce0*/  LDCU.64 UR20, c[0x0][0x390] ;  /* 0x00007200ff1477ac */ /* 0x000e220008000a00 */
        /* <DEDUP_REMOVED lines=42> */
[----:B------:R-:W-:-:S02]  /*2f90*/  IMAD.MOV.U32 R32, RZ, RZ, R108 ;  /* 0x000000ffff207224 */ /* 0x000fc400078e006c */
[----:B------:R-:W-:Y:S01]  /*2fa0*/  IMAD.MOV.U32 R31, RZ, RZ, R109 ;  /* 0x000000ffff1f7224 */ /* 0x000fe200078e006d */
[----:B------:R-:W-:Y:S01]  /*2fb0*/  STL.64 [R1+0x1b0], R168 ;  /* 0x0001b0a801007387 */ /* 0x000fe20000100a00 */
[----:B------:R-:W-:Y:S02]  /*2fc0*/  IMAD.MOV.U32 R30, RZ, RZ, R110 ;  /* 0x000000ffff1e7224 */ /* 0x000fe400078e006e */
[----:B------:R-:W-:Y:S01]  /*2fd0*/  IMAD.MOV.U32 R29, RZ, RZ, R111 ;  /* 0x000000ffff1d7224 */ /* 0x000fe200078e006f */
[----:B------:R-:W-:Y:S01]  /*2fe0*/  STL.64 [R1+0x1a8], R166 ;  /* 0x0001a8a601007387 */ /* 0x000fe20000100a00 */
[----:B------:R-:W-:Y:S02]  /*2ff0*/  IMAD.MOV.U32 R28, RZ, RZ, R112 ;  /* 0x000000ffff1c7224 */ /* 0x000fe400078e0070 */
        /* <DEDUP_REMOVED lines=19> */
[----:B------:R0:W-:Y:S01]  /*3130*/  STL.64 [R1+0x170], R152 ;  /* 0x0001709801007387 */ /* 0x0001e20000100a00 */
[----:B------:R-:W-:-:S02]  /*3140*/  IMAD.MOV.U32 R14, RZ, RZ, R126 ;  /* 0x000000ffff0e7224 */ /* 0x000fc400078e007e */
[----:B------:R-:W-:Y:S01]  /*3150*/  IMAD.MOV.U32 R13, RZ, RZ, R127 ;  /* 0x000000ffff0d7224 */ /* 0x000fe200078e007f */
[----:B------:R1:W-:Y:S01]  /*3160*/  STL.64 [R1+0x168], R150 ;  /* 0x0001689601007387 */ /* 0x0003e20000100a00 */
[----:B------:R-:W-:Y:S02]  /*3170*/  IMAD.MOV.U32 R12, RZ, RZ, R128 ;  /* 0x000000ffff0c7224 */ /* 0x000fe400078e0080 */
[----:B------:R-:W-:Y:S01]  /*3180*/  IMAD.MOV.U32 R11, RZ, RZ, R129 ;  /* 0x000000ffff0b7224 */ /* 0x000fe200078e0081 */
[----:B------:R2:W-:Y:S01]  /*3190*/  STL.64 [R1+0x160], R148 ;  /* 0x0001609401007387 */ /* 0x0005e20000100a00 */
[----:B------:R-:W-:Y:S02]  /*31a0*/  IMAD.MOV.U32 R10, RZ, RZ, R130 ;  /* 0x000000ffff0a7224 */ /* 0x000fe400078e0082 */
[----:B------:R-:W-:Y:S01]  /*31b0*/  IMAD.MOV.U32 R9, RZ, RZ, R131 ;  /* 0x000000ffff097224 */ /* 0x000fe200078e0083 */
[----:B------:R3:W-:Y:S01]  /*31c0*/  STL.64 [R1+0x158], R146 ;  /* 0x0001589201007387 */ /* 0x0007e20000100a00 */
[----:B0-----:R-:W-:-:S02]  /*31d0*/  IMAD.MOV.U32 R152, RZ, RZ, R48 ;  /* 0x000000ffff987224 */ /* 0x001fc400078e0030 */
[----:B------:R-:W-:Y:S01]  /*31e0*/  IMAD.MOV.U32 R153, RZ, RZ, R47 ;  /* 0x000000ffff997224 */ /* 0x000fe200078e002f */
[----:B------:R0:W-:Y:S01]  /*31f0*/  STL.64 [R1+0x150], R144 ;  /* 0x0001509001007387 */ /* 0x0001e20000100a00 */
[----:B-1----:R-:W-:Y:S02]  /*3200*/  IMAD.MOV.U32 R150, RZ, RZ, R50 ;  /* 0x000000ffff967224 */ /* 0x002fe400078e0032 */
[----:B------:R-:W-:Y:S01]  /*3210*/  IMAD.MOV.U32 R151, RZ, RZ, R49 ;  /* 0x000000ffff977224 */ /* 0x000fe200078e0031 */
[----:B------:R1:W-:Y:S01]  /*3220*/  STL.64 [R1+0x148], R142 ;  /* 0x0001488e01007387 */ /* 0x0003e20000100a00 */
[----:B--2---:R-:W-:Y:S02]  /*3230*/  IMAD.MOV.U32 R148, RZ, RZ, R52 ;  /* 0x000000ffff947224 */ /* 0x004fe400078e0034 */
[----:B------:R-:W-:Y:S01]  /*3240*/  IMAD.MOV.U32 R149, RZ, RZ, R51 ;  /* 0x000000ffff957224 */ /* 0x000fe200078e0033 */
[----:B------:R2:W-:Y:S01]  /*3250*/  STL.64 [R1+0x140], R140 ;  /* 0x0001408c01007387 */ /* 0x0005e20000100a00 */
[----:B---3--:R-:W-:-:S02]  /*3260*/  IMAD.MOV.U32 R146, RZ, RZ, R54 ;  /* 0x000000ffff927224 */ /* 0x008fc400078e0036 */
[----:B------:R-:W-:Y:S01]  /*3270*/  IMAD.MOV.U32 R147, RZ, RZ, R53 ;  /* 0x000000ffff937224 */ /* 0x000fe200078e0035 */
[----:B------:R3:W-:Y:S01]  /*3280*/  STL.64 [R1+0x138], R138 ;  /* 0x0001388a01007387 */ /* 0x0007e20000100a00 */
[----:B0-----:R-:W-:Y:S02]  /*3290*/  IMAD.MOV.U32 R144, RZ, RZ, R56 ;  /* 0x000000ffff907224 */ /* 0x001fe400078e0038 */
[----:B------:R-:W-:Y:S01]  /*32a0*/  IMAD.MOV.U32 R145, RZ, RZ, R55 ;  /* 0x000000ffff917224 */ /* 0x000fe200078e0037 */
[----:B------:R0:W-:Y:S01]  /*32b0*/  STL.64 [R1+0x130], R136 ;  /* 0x0001308801007387 */ /* 0x0001e20000100a00 */
[----:B-1----:R-:W-:Y:S02]  /*32c0*/  IMAD.MOV.U32 R142, RZ, RZ, R58 ;  /* 0x000000ffff8e7224 */ /* 0x002fe400078e003a */
[----:B------:R-:W-:Y:S01]  /*32d0*/  IMAD.MOV.U32 R143, RZ, RZ, R57 ;  /* 0x000000ffff8f7224 */ /* 0x000fe200078e0039 */
[----:B------:R1:W-:Y:S01]  /*32e0*/  STL.64 [R1+0x128], R134 ;  /* 0x0001288601007387 */ /* 0x0003e20000100a00 */
[----:B--2---:R-:W-:-:S02]  /*32f0*/  IMAD.MOV.U32 R140, RZ, RZ, R60 ;  /* 0x000000ffff8c7224 */ /* 0x004fc400078e003c */
[----:B------:R-:W-:Y:S01]  /*3300*/  IMAD.MOV.U32 R141, RZ, RZ, R59 ;  /* 0x000000ffff8d7224 */ /* 0x000fe200078e003b */
[----:B------:R2:W-:Y:S01]  /*3310*/  STL.64 [R1+0x120], R132 ;  /* 0x0001208401007387 */ /* 0x0005e20000100a00 */
[----:B---3--:R-:W-:Y:S02]  /*3320*/  IMAD.MOV.U32 R138, RZ, RZ, R62 ;  /* 0x000000ffff8a7224 */ /* 0x008fe400078e003e */
[----:B------:R-:W-:Y:S02]  /*3330*/  IMAD.MOV.U32 R139, RZ, RZ, R61 ;  /* 0x000000ffff8b7224 */ /* 0x000fe400078e003d */
[----:B0-----:R-:W-:Y:S02]  /*3340*/  IMAD.MOV.U32 R136, RZ, RZ, R64 ;  /* 0x000000ffff887224 */ /* 0x001fe400078e0040 */
[----:B------:R-:W-:Y:S02]  /*3350*/  IMAD.MOV.U32 R137, RZ, RZ, R63 ;  /* 0x000000ffff897224 */ /* 0x000fe400078e003f */
[----:B-1----:R-:W-:-:S02]  /*3360*/  IMAD.MOV.U32 R134, RZ, RZ, R66 ;  /* 0x000000ffff867224 */ /* 0x002fc400078e0042 */
[----:B------:R-:W-:Y:S02]  /*3370*/  IMAD.MOV.U32 R135, RZ, RZ, R65 ;  /* 0x000000ffff877224 */ /* 0x000fe400078e0041 */
[----:B--2---:R-:W-:Y:S02]  /*3380*/  IMAD.MOV.U32 R132, RZ, RZ, R68 ;  /* 0x000000ffff847224 */ /* 0x004fe400078e0044 */
[----:B------:R-:W-:Y:S01]  /*3390*/  IMAD.MOV.U32 R133, RZ, RZ, R67 ;  /* 0x000000ffff857224 */ /* 0x000fe200078e0043 */
[----:B------:R-:W-:Y:S01]  /*33a0*/  LDTM.x64 R68, tmem[UR4+0x80] ;  /* 0x00008004004479ee */ /* 0x000fe20008340000 */
[----:B------:R-:W-:Y:S02]  /*33b0*/  IMAD.MOV.U32 R154, RZ, RZ, R46 ;  /* 0x000000ffff9a7224 */ /* 0x000fe400078e002e */
[----:B------:R-:W-:Y:S02]  /*33c0*/  IMAD.MOV.U32 R155, RZ, RZ, R45 ;  /* 0x000000ffff9b7224 */ /* 0x000fe400078e002d */
[----:B------:R-:W-:-:S02]  /*33d0*/  IMAD.MOV.U32 R156, RZ, RZ, R44 ;  /* 0x000000ffff9c7224 */ /* 0x000fc400078e002c */
[----:B------:R-:W-:Y:S02]  /*33e0*/  IMAD.MOV.U32 R157, RZ, RZ, R43 ;  /* 0x000000ffff9d7224 */ /* 0x000fe400078e002b */
[----:B------:R-:W-:Y:S02]  /*33f0*/  IMAD.MOV.U32 R158, RZ, RZ, R42 ;  /* 0x000000ffff9e7224 */ /* 0x000fe400078e002a */
[----:B------:R-:W-:Y:S02]  /*3400*/  IMAD.MOV.U32 R159, RZ, RZ, R41 ;  /* 0x000000ffff9f7224 */ /* 0x000fe400078e0029 */
        /* <DEDUP_REMOVED lines=36> */
[----:B------:R-:W0:Y:S01]  /*3650*/  LDTM.x64 R4, tmem[UR4+0xc0] ;  /* 0x0000c004000479ee */ /* 0x000e220008340000 */
[----:B------:R-:W-:Y:S01]  /*3660*/  NOP ;  /* 0x0000000000007918 */ /* 0x000fe20000000000 */
[----:B0-----:R-:W-:Y:S01]  /*3670*/  BAR.SYNC.DEFER_BLOCKING 0x0 ;  /* 0x0000000000007b1d */ /* 0x001fe20000010000 */
[----:B------:R-:W-:Y:S01]  /*3680*/  IMAD.WIDE.U32 R204, R2, 0x200, R204 ;  /* 0x0000020002cc7825 */ /* 0x000fe200078e00cc */
[----:B------:R-:W-:-:S03]  /*3690*/  IADD3 R2, PT, PT, R200, UR12, R201 ;  /* 0x0000000cc8027c10 */ /* 0x000fc6000fffe0c9 */
[----:B------:R-:W-:Y:S01]  /*36a0*/  IMAD.WIDE.U32 R200, R198, 0x200, R240 ;  /* 0x00000200c6c87825 */ /* 0x000fe200078e00f0 */
[-C--:B------:R-:W-:Y:S01]  /*36b0*/  IADD3 R208, P0, PT, R204, R252.reuse, RZ ;  /* 0x000000fcccd07210 */ /* 0x080fe20007f1e0ff */
[----:B------:R-:W0:Y:S02]  /*36c0*/  LDCU.64 UR4, c[0x0][0x390] ;  /* 0x00007200ff0477ac */ /* 0x000e240008000a00 */
[----:B-----5:R-:W-:Y:S01]  /*36d0*/  IMAD.WIDE.U32 R198, R197, 0x200, R242 ;  /* 0x00000200c5c67825 */ /* 0x020fe200078e00f2 */
[----:B------:R-:W-:-:S03]  /*36e0*/  IADD3 R200, P2, PT, R200, R252, RZ ;  /* 0x000000fcc8c87210 */ /* 0x000fc60007f5e0ff */
[----:B------:R-:W-:Y:S01]  /*36f0*/  IMAD.WIDE.U32 R196, R196, 0x200, R244 ;  /* 0x00000200c4c47825 */ /* 0x000fe200078e00f4 */
[----:B------:R-:W-:-:S03]  /*3700*/  IADD3 R198, P3, PT, R198, R252, RZ ;  /* 0x000000fcc6c67210 */ /* 0x000fc60007f7e0ff */
[----:B------:R-:W-:Y:S01]  /*3710*/  IMAD.X R209, RZ, RZ, R205, P0 ;  /* 0x000000ffffd17224 */ /* 0x000fe200000e06cd */
[----:B------:R-:W-:Y:S01]  /*3720*/  IADD3 R196, P4, PT, R196, R252, RZ ;  /* 0x000000fcc4c47210 */ /* 0x000fe20007f9e0ff */
[----:B------:R-:W-:Y:S02]  /*3730*/  IMAD.X R201, RZ, RZ, R201, P2 ;  /* 0x000000ffffc97224 */ /* 0x000fe400010e06c9 */
[----:B------:R-:W-:Y:S02]  /*3740*/  IMAD.X R199, RZ, RZ, R199, P3 ;  /* 0x000000ffffc77224 */ /* 0x000fe400018e06c7 */
[----:B------:R-:W-:Y:S01]  /*3750*/  IMAD.X R197, RZ, RZ, R197, P4 ;  /* 0x000000ffffc57224 */ /* 0x000fe200020e06c5 */
[----:B------:R1:W-:Y:S02]  /*3760*/  STS.128 [R0+UR12], R132 ;  /* 0x0000008400007988 */ /* 0x0003e40008000c0c */
[C---:B-1----:R-:W-:Y:S02]  /*3770*/  LOP3.LUT R135, R0.reuse, 0x10, RZ, 0x3c, !PT ;  /* 0x0000001000877812 */ /* 0x042fe400078e3cff */
[----:B------:R-:W-:-:S03]  /*3780*/  LOP3.LUT R132, R0, 0x70, RZ, 0x3c, !PT ;  /* 0x0000007000847812 */ /* 0x000fc600078e3cff */
[----:B------:R-:W-:Y:S04]  /*3790*/  STS.128 [R135+UR12], R136 ;  /* 0x0000008887007988 */ /* 0x000fe80008000c0c */
[----:B------:R-:W-:Y:S04]  /*37a0*/  STS.128 [R251+UR12], R140 ;  /* 0x0000008cfb007988 */ /* 0x000fe80008000c0c */
[----:B------:R-:W-:Y:S04]  /*37b0*/  STS.128 [R250+UR12], R144 ;  /* 0x00000090fa007988 */ /* 0x000fe80008000c0c */
[----:B------:R-:W-:Y:S04]  /*37c0*/  STS.128 [R249+UR12], R148 ;  /* 0x00000094f9007988 */ /* 0x000fe80008000c0c */
[----:B------:R-:W-:Y:S04]  /*37d0*/  STS.128 [R248+UR12], R152 ;  /* 0x00000098f8007988 */ /* 0x000fe80008000c0c */
[----:B------:R1:W-:Y:S04]  /*37e0*/  STS.128 [R206+UR12], R156 ;  /* 0x0000009cce007988 */ /* 0x0003e80008000c0c */
[----:B------:R-:W-:Y:S01]  /*37f0*/  STS.128 [R132+UR12], R160 ;  /* 0x000000a084007988 */ /* 0x000fe20008000c0c */
[----:B------:R-:W-:Y:S08]  /*3800*/  BAR.SYNC.DEFER_BLOCKING 0x0 ;  /* 0x0000000000007b1d */ /* 0x000ff00000010000 */
[----:B-1----:R-:W1:Y:S01]  /*3810*/  LDC.64 R206, c[0x0][0x390] ;  /* 0x0000e400ffce7b82 */ /* 0x002e620000000a00 */
[----:B------:R-:W2:Y:S04]  /*3820*/  LDSM.16.M88.4 R244, [R2+0x100] ;  /* 0x0001000002f4783b */ /* 0x000ea80000000200 */
[----:B------:R-:W3:Y:S04]  /*3830*/  LDSM.16.M88.4 R144, [R2+0x200] ;  /* 0x000200000290783b */ /* 0x000ee80000000200 */
[----:B------:R-:W5:Y:S01]  /*3840*/  LDSM.16.M88.4 R140, [R2+0x300] ;  /* 0x00030000028c783b */ /* 0x000f620000000200 */
[----:B-1----:R-:W-:Y:S01]  /*3850*/  IMAD.WIDE.U32 R202, R3, 0x200, R206 ;  /* 0x0000020003ca7825 */ /* 0x002fe200078e00ce */
[----:B------:R-:W-:-:S02]  /*3860*/  LOP3.LUT R3, R0, 0x70, RZ, 0x3c, !PT ;  /* 0x0000007000037812 */ /* 0x000fc400078e3cff */
[----:B------:R-:W1:Y:S01]  /*3870*/  LDSM.16.M88.4 R136, [R2+0x400] ;  /* 0x000400000288783b */ /* 0x000e620000000200 */
[----:B------:R-:W-:-:S03]  /*3880*/  IADD3 R202, P0, PT, R202, R252, RZ ;  /* 0x000000fccaca7210 */ /* 0x000fc60007f1e0ff */
[----:B------:R-:W-:Y:S02]  /*3890*/  LDSM.16.M88.4 R204, [R2] ;  /* 0x0000000002cc783b */ /* 0x000fe40000000200 */
[----:B------:R-:W-:Y:S02]  /*38a0*/  IMAD.X R203, RZ, RZ, R203, P0 ;  /* 0x000000ffffcb7224 */ /* 0x000fe400000e06cb */
[----:B--2---:R2:W-:Y:S04]  /*38b0*/  STL [R1+0x104], R247 ;  /* 0x000104f701007387 */ /* 0x0045e80000100800 */
[----:B---3--:R-:W-:Y:S04]  /*38c0*/  STL.64 [R1+0xc0], R144 ;  /* 0x0000c09001007387 */ /* 0x008fe80000100a00 */
[----:B------:R-:W-:Y:S01]  /*38d0*/  STL.64 [R1+0xc8], R146 ;  /* 0x0000c89201007387 */ /* 0x000fe20000100a00 */
[----:B--2---:R-:W-:-:S03]  /*38e0*/  LOP3.LUT R247, R0, 0x60, RZ, 0x3c, !PT ;  /* 0x0000006000f77812 */ /* 0x004fc600078e3cff */
[----:B-----5:R-:W-:Y:S04]  /*38f0*/  STL.64 [R1+0xb0], R140 ;  /* 0x0000b08c01007387 */ /* 0x020fe80000100a00 */
[----:B------:R-:W-:Y:S04]  /*3900*/  STL.64 [R1+0xb8], R142 ;  /* 0x0000b88e01007387 */ /* 0x000fe80000100a00 */
[----:B-1----:R-:W-:Y:S04]  /*3910*/  STL.64 [R1+0xa0], R136 ;  /* 0x0000a08801007387 */ /* 0x002fe80000100a00 */
[----:B------:R-:W-:Y:S04]  /*3920*/  STL.64 [R1+0xa8], R138 ;  /* 0x0000a88a01007387 */ /* 0x000fe80000100a00 */
[----:B------:R-:W1:Y:S04]  /*3930*/  LDSM.16.M88.4 R144, [R2+0x500] ;  /* 0x000500000290783b */ /* 0x000e680000000200 */
[----:B------:R-:W2:Y:S04]  /*3940*/  LDSM.16.M88.4 R140, [R2+0x600] ;  /* 0x00060000028c783b */ /* 0x000ea80000000200 */
[----:B------:R-:W3:Y:S01]  /*3950*/  LDSM.16.M88.4 R136, [R2+0x700] ;  /* 0x000700000288783b */ /* 0x000ee20000000200 */
[----:B------:R-:W-:Y:S06]  /*3960*/  BAR.SYNC.DEFER_BLOCKING 0x0 ;  /* 0x0000000000007b1d */ /* 0x000fec0000010000 */
[----:B------:R-:W-:Y:S04]  /*3970*/  STS.128 [R0+UR12], R68 ;  /* 0x0000004400007988 */ /* 0x000fe80008000c0c */
[----:B------:R-:W-:Y:S04]  /*3980*/  STS.128 [R135+UR12], R72 ;  /* 0x0000004887007988 */ /* 0x000fe80008000c0c */
[----:B------:R-:W-:Y:S04]  /*3990*/  STS.128 [R251+UR12], R76 ;  /* 0x0000004cfb007988 */ /* 0x000fe80008000c0c */
[----:B------:R-:W-:Y:S04]  /*39a0*/  STS.128 [R250+UR12], R80 ;  /* 0x00000050fa007988 */ /* 0x000fe80008000c0c */
[----:B------:R-:W-:Y:S04]  /*39b0*/  STS.128 [R249+UR12], R84 ;  /* 0x00000054f9007988 */ /* 0x000fe80008000c0c */
[----:B------:R-:W-:Y:S04]  /*39c0*/  STS.128 [R248+UR12], R88 ;  /* 0x00000058f8007988 */ /* 0x000fe80008000c0c */
[----:B------:R-:W-:Y:S04]  /*39d0*/  STS.128 [R247+UR12], R92 ;  /* 0x0000005cf7007988 */ /* 0x000fe80008000c0c */
[----:B------:R-:W-:Y:S01]  /*39e0*/  STS.128 [R3+UR12], R96 ;  /* 0x0000006003007988 */ /* 0x000fe20008000c0c */
[----:B------:R-:W-:Y:S06]  /*39f0*/  BAR.SYNC.DEFER_BLOCKING 0x0 ;  /* 0x0000000000007b1d */ /* 0x000fec0000010000 */
[----:B-1----:R-:W-:Y:S04]  /*3a00*/  STL.64 [R1+0x90], R144 ;  /* 0x0000909001007387 */ /* 0x002fe80000100a00 */
[----:B------:R-:W-:Y:S04]  /*3a10*/  STL.64 [R1+0x98], R146 ;  /* 0x0000989201007387 */ /* 0x000fe80000100a00 */
[----:B--2---:R-:W-:Y:S04]  /*3a20*/  STL.64 [R1+0xd0], R140 ;  /* 0x0000d08c01007387 */ /* 0x004fe80000100a00 */
[----:B------:R-:W-:Y:S04]  /*3a30*/  STL.64 [R1+0xd8], R142 ;  /* 0x0000d88e01007387 */ /* 0x000fe80000100a00 */
[----:B------:R-:W1:Y:S04]  /*3a40*/  LDSM.16.M88.4 R72, [R2] ;  /* 0x000000000248783b */ /* 0x000e680000000200 */
[----:B------:R-:W2:Y:S04]  /*3a50*/  LDSM.16.M88.4 R68, [R2+0x100] ;  /* 0x000100000244783b */ /* 0x000ea80000000200 */
[----:B---3--:R-:W-:Y:S04]  /*3a60*/  STL.64 [R1+0xe0], R136 ;  /* 0x0000e08801007387 */ /* 0x008fe80000100a00 */
[----:B------:R-:W-:Y:S04]  /*3a70*/  STL.64 [R1+0xe8], R138 ;  /* 0x0000e88a01007387 */ /* 0x000fe80000100a00 */
[----:B------:R-:W3:Y:S04]  /*3a80*/  LDSM.16.M88.4 R76, [R2+0x200] ;  /* 0x00020000024c783b */ /* 0x000ee80000000200 */
[----:B-1----:R-:W-:Y:S04]  /*3a90*/  STL.64 [R1+0x80], R72 ;  /* 0x0000804801007387 */ /* 0x002fe80000100a00 */
[----:B------:R-:W-:Y:S04]  /*3aa0*/  STL.64 [R1+0x88], R74 ;  /* 0x0000884a01007387 */ /* 0x000fe80000100a00 */
[----:B------:R-:W1:Y:S04]  /*3ab0*/  LDSM.16.M88.4 R72, [R2+0x300] ;  /* 0x000300000248783b */ /* 0x000e680000000200 */
[----:B--2---:R-:W-:Y:S04]  /*3ac0*/  STL.64 [R1+0x70], R68 ;  /* 0x0000704401007387 */ /* 0x004fe80000100a00 */
[----:B------:R-:W-:Y:S04]  /*3ad0*/  STL.64 [R1+0x78], R70 ;  /* 0x0000784601007387 */ /* 0x000fe80000100a00 */
        /* <DEDUP_REMOVED lines=9> */
[----:B------:R-:W2:Y:S01]  /*3b70*/  LDSM.16.M88.4 R68, [R2+0x700] ;  /* 0x000700000244783b */ /* 0x000ea20000000200 */
[----:B------:R-:W-:Y:S06]  /*3b80*/  BAR.SYNC.DEFER_BLOCKING 0x0 ;  /* 0x0000000000007b1d */ /* 0x000fec0000010000 */
[----:B---3--:R-:W-:Y:S04]  /*3b90*/  STL.64 [R1+0x30], R76 ;  /* 0x0000304c01007387 */ /* 0x008fe80000100a00 */
[----:B------:R-:W-:Y:S04]  /*3ba0*/  STL.64 [R1+0x38], R78 ;  /* 0x0000384e01007387 */ /* 0x000fe80000100a00 */
[----:B------:R-:W-:Y:S04]  /*3bb0*/  STS.128 [R0+UR12], R164 ;  /* 0x000000a400007988 */ /* 0x000fe80008000c0c */
[----:B------:R-:W-:Y:S04]  /*3bc0*/  STS.128 [R135+UR12], R168 ;  /* 0x000000a887007988 */ /* 0x000fe80008000c0c */
[----:B------:R-:W-:Y:S04]  /*3bd0*/  STS.128 [R251+UR12], R172 ;  /* 0x000000acfb007988 */ /* 0x000fe80008000c0c */
[----:B------:R-:W-:Y:S04]  /*3be0*/  STS.128 [R250+UR12], R176 ;  /* 0x000000b0fa007988 */ /* 0x000fe80008000c0c */
[----:B-1----:R-:W-:Y:S04]  /*3bf0*/  STL.64 [R1+0x20], R72 ;  /* 0x0000204801007387 */ /* 0x002fe80000100a00 */
[----:B------:R-:W-:Y:S04]  /*3c00*/  STS.128 [R249+UR12], R180 ;  /* 0x000000b4f9007988 */ /* 0x000fe80008000c0c */
[----:B------:R-:W-:Y:S04]  /*3c10*/  STL.64 [R1+0x28], R74 ;  /* 0x0000284a01007387 */ /* 0x000fe80000100a00 */
[----:B------:R-:W-:Y:S04]  /*3c20*/  STS.128 [R248+UR12], R184 ;  /* 0x000000b8f8007988 */ /* 0x000fe80008000c0c */
[----:B--2---:R-:W-:Y:S04]  /*3c30*/  STL.64 [R1+0x10], R68 ;  /* 0x0000104401007387 */ /* 0x004fe80000100a00 */
[----:B------:R-:W-:Y:S04]  /*3c40*/  STS.128 [R247+UR12], R188 ;  /* 0x000000bcf7007988 */ /* 0x000fe80008000c0c */
[----:B------:R-:W-:Y:S04]  /*3c50*/  STL.64 [R1+0x18], R70 ;  /* 0x0000184601007387 */ /* 0x000fe80000100a00 */
[----:B------:R1:W-:Y:S01]  /*3c60*/  STS.128 [R3+UR12], R192 ;  /* 0x000000c003007988 */ /* 0x0003e20008000c0c */
[----:B------:R-:W-:Y:S06]  /*3c70*/  BAR.SYNC.DEFER_BLOCKING 0x0 ;  /* 0x0000000000007b1d */ /* 0x000fec0000010000 */
[----:B-1----:R-:W2:Y:S04]  /*3c80*/  LDL.LU.64 R194, [R1+0x218] ;  /* 0x0002180001c27983 */ /* 0x002ea80000300a00 */
[----:B------:R-:W2:Y:S04]  /*3c90*/  LDL.LU.64 R192, [R1+0x210] ;  /* 0x0002100001c07983 */ /* 0x000ea80000300a00 */
[----:B------:R-:W3:Y:S04]  /*3ca0*/  LDL.LU.64 R190, [R1+0x208] ;  /* 0x0002080001be7983 */ /* 0x000ee80000300a00 */
[----:B------:R-:W3:Y:S04]  /*3cb0*/  LDL.LU.64 R188, [R1+0x200] ;  /* 0x0002000001bc7983 */ /* 0x000ee80000300a00 */
[----:B------:R-:W5:Y:S04]  /*3cc0*/  LDL.LU.64 R186, [R1+0x1f8] ;  /* 0x0001f80001ba7983 */ /* 0x000f680000300a00 */
[----:B------:R-:W5:Y:S04]  /*3cd0*/  LDL.LU.64 R184, [R1+0x1f0] ;  /* 0x0001f00001b87983 */ /* 0x000f680000300a00 */
[----:B------:R-:W2:Y:S04]  /*3ce0*/  LDL.LU.64 R182, [R1+0x1e8] ;  /* 0x0001e80001b67983 */ /* 0x000ea80000300a00 */
        /* <DEDUP_REMOVED lines=25> */
[----:B------:R-:W1:Y:S04]  /*3e80*/  LDSM.16.M88.4 R240, [R2+0x100] ;  /* 0x0001000002f0783b */ /* 0x000e680000000200 */
[----:B------:R-:W0:Y:S04]  /*3e90*/  LDSM.16.M88.4 R248, [R2+0x200] ;  /* 0x0002000002f8783b */ /* 0x000e280000000200 */
[----:B------:R-:W4:Y:S04]  /*3ea0*/  LDSM.16.M88.4 R80, [R2+0x300] ;  /* 0x000300000250783b */ /* 0x000f280000000200 */
[----:B------:R-:W-:Y:S04]  /*3eb0*/  LDSM.16.M88.4 R84, [R2] ;  /* 0x000000000254783b */ /* 0x000fe80000000200 */
[----:B------:R-:W-:Y:S04]  /*3ec0*/  LDSM.16.M88.4 R76, [R2+0x400] ;  /* 0x00040000024c783b */ /* 0x000fe80000000200 */
[----:B------:R-:W-:Y:S04]  /*3ed0*/  LDSM.16.M88.4 R72, [R2+0x500] ;  /* 0x000500000248783b */ /* 0x000fe80000000200 */
[----:B------:R-:W-:Y:S04]  /*3ee0*/  LDSM.16.M88.4 R68, [R2+0x700] ;  /* 0x000700000244783b */ /* 0x000fe80000000200 */
[----:B-1----:R1:W-:Y:S04]  /*3ef0*/  STL [R1+0x114], R243 ;  /* 0x000114f301007387 */ /* 0x0023e80000100800 */
[----:B0-----:R0:W-:Y:S04]  /*3f00*/  STL [R1+0x108], R248 ;  /* 0x000108f801007387 */ /* 0x0011e80000100800 */
[----:B------:R4:W-:Y:S01]  /*3f10*/  STL [R1+0x100], R249 ;  /* 0x000100f901007387 */ /* 0x0009e20000100800 */
[----:B-1----:R-:W-:-:S03]  /*3f20*/  LOP3.LUT R243, R0, 0x50, RZ, 0x3c, !PT ;  /* 0x0000005000f37812 */ /* 0x002fc600078e3cff */
[----:B------:R1:W-:Y:S01]  /*3f30*/  STL [R1+0xfc], R250 ;  /* 0x0000fcfa01007387 */ /* 0x0003e20000100800 */
[----:B0-----:R-:W-:-:S03]  /*3f40*/  LOP3.LUT R248, R0, 0x40, RZ, 0x3c, !PT ;  /* 0x0000004000f87812 */ /* 0x001fc600078e3cff */
[----:B------:R0:W-:Y:S01]  /*3f50*/  STL [R1+0xf8], R251 ;  /* 0x0000f8fb01007387 */ /* 0x0001e20000100800 */
[----:B----4-:R-:W-:-:S03]  /*3f60*/  LOP3.LUT R249, R0, 0x30, RZ, 0x3c, !PT ;  /* 0x0000003000f97812 */ /* 0x010fc600078e3cff */
[----:B------:R-:W-:Y:S01]  /*3f70*/  STL [R1+0x11c], R80 ;  /* 0x00011c5001007387 */ /* 0x000fe20000100800 */
[----:B-1----:R-:W-:-:S03]  /*3f80*/  LOP3.LUT R250, R0, 0x20, RZ, 0x3c, !PT ;  /* 0x0000002000fa7812 */ /* 0x002fc600078e3cff */
[----:B------:R-:W-:Y:S01]  /*3f90*/  STL [R1+0x118], R81 ;  /* 0x0001185101007387 */ /* 0x000fe20000100800 */
[----:B0-----:R-:W-:-:S03]  /*3fa0*/  LOP3.LUT R251, R0, 0x10, RZ, 0x3c, !PT ;  /* 0x0000001000fb7812 */ /* 0x001fc600078e3cff */
[----:B------:R-:W-:Y:S04]  /*3fb0*/  STL [R1+0x110], R82 ;  /* 0x0001105201007387 */ /* 0x000fe80000100800 */
[----:B------:R-:W-:Y:S04]  /*3fc0*/  STL [R1+0x10c], R83 ;  /* 0x00010c5301007387 */ /* 0x000fe80000100800 */
[----:B------:R-:W0:Y:S01]  /*3fd0*/  LDSM.16.M88.4 R80, [R2+0x600] ;  /* 0x000600000250783b */ /* 0x000e220000000200 */
        /* <DEDUP_REMOVED lines=10> */
[----:B0-----:R0:W-:Y:S04]  /*4080*/  STL.64 [R1], R80 ;  /* 0x0000005001007387 */ /* 0x0011e80000100a00 */
[----:B------:R-:W-:Y:S01]  /*4090*/  STL.64 [R1+0x8], R82 ;  /* 0x0000085201007387 */ /* 0x000fe20000100a00 */
[----:B0-----:R-:W0:Y:S03]  /*40a0*/  S2R R80, SR_TID.X ;  /* 0x0000000000507919 */ /* 0x001e260000002100 */
[----:B------:R-:W-:Y:S04]  /*40b0*/  LDSM.16.M88.4 R116, [R2] ;  /* 0x000000000274783b */ /* 0x000fe80000000200 */
[----:B------:R-:W-:Y:S04]  /*40c0*/  LDSM.16.M88.4 R112, [R2+0x100] ;  /* 0x000100000270783b */ /* 0x000fe80000000200 */
[----:B------:R-:W-:Y:S04]  /*40d0*/  LDSM.16.M88.4 R108, [R2+0x200] ;  /* 0x00020000026c783b */ /* 0x000fe80000000200 */
[----:B------:R-:W-:Y:S04]  /*40e0*/  LDSM.16.M88.4 R104, [R2+0x300] ;  /* 0x000300000268783b */ /* 0x000fe80000000200 */
[----:B------:R-:W-:Y:S04]  /*40f0*/  LDSM.16.M88.4 R100, [R2+0x400] ;  /* 0x000400000264783b */ /* 0x000fe80000000200 */
[----:B------:R-:W-:Y:S04]  /*4100*/  LDSM.16.M88.4 R96, [R2+0x500] ;  /* 0x000500000260783b */ /* 0x000fe80000000200 */
[----:B------:R-:W-:Y:S04]  /*4110*/  LDSM.16.M88.4 R92, [R2+0x600] ;  /* 0x00060000025c783b */ /* 0x000fe80000000200 */
[----:B------:R-:W1:Y:S01]  /*4120*/  LDSM.16.M88.4 R88, [R2+0x700] ;  /* 0x000700000258783b */ /* 0x000e620000000200 */
[----:B0-----:R-:W-:Y:S01]  /*4130*/  LOP3.LUT R80, R80, 0x60, RZ, 0xc0, !PT ;  /* 0x0000006050507812 */ /* 0x001fe200078ec0ff */
[----:B------:R-:W-:Y:S04]  /*4140*/  BAR.SYNC.DEFER_BLOCKING 0x0 ;  /* 0x0000000000007b1d */ /* 0x000fe80000010000 */
[----:B------:R-:W-:-:S02]  /*4150*/  IMAD.SHL.U32 R80, R80, 0x4, RZ ;  /* 0x0000000450507824 */ /* 0x000fc400078e00ff */
[----:B-1----:R-:W-:Y:S04]  /*4160*/  STL [R1+0xf4], R90 ;  /* 0x0000f45a01007387 */ /* 0x002fe80000100800 */
[----:B------:R-:W-:Y:S04]  /*4170*/  STL [R1+0xf0], R91 ;  /* 0x0000f05b01007387 */ /* 0x000fe80000100800 */
[----:B--2---:R-:W-:Y:S04]  /*4180*/  STS.128 [R0+UR12], R132 ;  /* 0x0000008400007988 */ /* 0x004fe80008000c0c */
        /* <DEDUP_REMOVED lines=8> */
[----:B------:R-:W0:Y:S04]  /*4210*/  LDSM.16.M88.4 R156, [R2] ;  /* 0x00000000029c783b */ /* 0x000e280000000200 */
[----:B------:R-:W-:Y:S04]  /*4220*/  LDSM.16.M88.4 R144, [R2+0x100] ;  /* 0x000100000290783b */ /* 0x000fe80000000200 */
[----:B------:R-:W-:Y:S04]  /*4230*/  LDSM.16.M88.4 R140, [R2+0x200] ;  /* 0x00020000028c783b */ /* 0x000fe80000000200 */
[----:B------:R-:W-:Y:S04]  /*4240*/  LDSM.16.M88.4 R136, [R2+0x300] ;  /* 0x000300000288783b */ /* 0x000fe80000000200 */
[----:B------:R-:W-:Y:S04]  /*4250*/  LDSM.16.M88.4 R132, [R2+0x400] ;  /* 0x000400000284783b */ /* 0x000fe80000000200 */
[----:B------:R-:W-:Y:S04]  /*4260*/  LDSM.16.M88.4 R128, [R2+0x500] ;  /* 0x000500000280783b */ /* 0x000fe80000000200 */
[----:B------:R-:W-:Y:S04]  /*4270*/  LDSM.16.M88.4 R124, [R2+0x600] ;  /* 0x00060000027c783b */ /* 0x000fe80000000200 */
[----:B------:R-:W-:Y:S01]  /*4280*/  LDSM.16.M88.4 R120, [R2+0x700] ;  /* 0x000700000278783b */ /* 0x000fe20000000200 */
        /* <DEDUP_REMOVED lines=8> */
[----:B------:R1:W-:Y:S01]  /*4310*/  STS.128 [R3+UR12], R32 ;  /* 0x0000002003007988 */ /* 0x0003e20008000c0c */
[----:B------:R-:W-:Y:S01]  /*4320*/  BAR.SYNC.DEFER_BLOCKING 0x0 ;  /* 0x0000000000007b1d */ /* 0x000fe20000010000 */
[----:B-1----:R-:W-:-:S05]  /*4330*/  IMAD.SHL.U32 R32, R80, 0x4, RZ ;  /* 0x0000000450207824 */ /* 0x002fca00078e00ff */
[----:B------:R-:W1:Y:S01]  /*4340*/  S2R R35, SR_TID.X ;  /* 0x0000000000237919 */ /* 0x000e620000002100 */
[----:B------:R-:W-:Y:S01]  /*4350*/  IADD3 R32, P0, P2, R252, UR4, R32 ;  /* 0x00000004fc207c10 */ /* 0x000fe2000fa1e020 */
[----:B------:R-:W2:Y:S03]  /*4360*/  S2R R34, SR_TID.X ;  /* 0x0000000000227919 */ /* 0x000ea60000002100 */
[----:B------:R-:W-:Y:S01]  /*4370*/  IADD3.X R33, PT, PT, RZ, UR5, RZ, P0, P2 ;  /* 0x00000005ff217c10 */ /* 0x000fe200087e44ff */
[----:B------:R-:W4:Y:S01]  /*4380*/  S2R R80, SR_TID.X ;  /* 0x0000000000507919 */ /* 0x000f220000002100 */
[----:B------:R-:W0:Y:S01]  /*4390*/  LDCU.64 UR4, c[0x0][0x390] ;  /* 0x00007200ff0477ac */ /* 0x000e220008000a00 */
[----:B------:R-:W-:Y:S04]  /*43a0*/  LDSM.16.M88.4 R4, [R2] ;  /* 0x000000000204783b */ /* 0x000fe80000000200 */
[----:B------:R-:W-:Y:S04]  /*43b0*/  LDSM.16.M88.4 R8, [R2+0x100] ;  /* 0x000100000208783b */ /* 0x000fe80000000200 */
[----:B------:R-:W-:Y:S04]  /*43c0*/  LDSM.16.M88.4 R12, [R2+0x200] ;  /* 0x00020000020c783b */ /* 0x000fe80000000200 */
[----:B------:R-:W-:Y:S04]  /*43d0*/  LDSM.16.M88.4 R16, [R2+0x300] ;  /* 0x000300000210783b */ /* 0x000fe80000000200 */
[----:B------:R-:W-:Y:S01]  /*43e0*/  LDSM.16.M88.4 R20, [R2+0x400] ;  /* 0x000400000214783b */ /* 0x000fe20000000200 */
[----:B-1----:R-:W-:-:S03]  /*43f0*/  SHF.R.U32.HI R35, RZ, 0x5, R35 ;  /* 0x00000005ff237819 */ /* 0x002fc60000011623 */
[----:B------:R-:W-:Y:S01]  /*4400*/  LDSM.16.M88.4 R24, [R2+0x500] ;  /* 0x000500000218783b */ /* 0x000fe20000000200 */
[----:B------:R-:W-:-:S03]  /*4410*/  SGXT.U32 R35, R35, 0x2 ;  /* 0x000000022323781a */ /* 0x000fc60000000000 */
[----:B------:R-:W-:Y:S01]  /*4420*/  LDSM.16.M88.4 R148, [R2+0x600] ;  /* 0x000600000294783b */ /* 0x000fe20000000200 */
[----:B--2---:R-:W-:Y:S02]  /*4430*/  SHF.R.U32.HI R34, RZ, 0x5, R34 ;  /* 0x00000005ff227819 */ /* 0x004fe40000011622 */
[----:B------:R-:W-:Y:S01]  /*4440*/  LOP3.LUT R35, R35, 0x30, RZ, 0xfc, !PT ;  /* 0x0000003023237812 */ /* 0x000fe200078efcff */
[----:B------:R-:W-:Y:S01]  /*4450*/  LDSM.16.M88.4 R152, [R2+0x700] ;  /* 0x000700000298783b */ /* 0x000fe20000000200 */
[----:B------:R-:W-:Y:S02]  /*4460*/  SGXT.U32 R34, R34, 0x2 ;  /* 0x000000022222781a */ /* 0x000fe40000000000 */
[----:B----4-:R-:W-:Y:S01]  /*4470*/  SHF.R.U32.HI R80, RZ, 0x5, R80 ;  /* 0x00000005ff507819 */ /* 0x010fe20000011650 */
[----:B------:R-:W-:Y:S01]  /*4480*/  BAR.SYNC.DEFER_BLOCKING 0x0 ;  /* 0x0000000000007b1d */ /* 0x000fe20000010000 */
[----:B------:R-:W-:Y:S02]  /*4490*/  LOP3.LUT R34, R34, 0x28, RZ, 0xfc, !PT ;  /* 0x0000002822227812 */ /* 0x000fe400078efcff */
[----:B------:R-:W-:-:S04]  /*44a0*/  SGXT.U32 R80, R80, 0x2 ;  /* 0x000000025050781a */ /* 0x000fc80000000000 */
[----:B------:R-:W-:Y:S01]  /*44b0*/  LOP3.LUT R80, R80, 0x70, RZ, 0xfc, !PT ;  /* 0x0000007050507812 */ /* 0x000fe200078efcff */
[----:B------:R-:W-:Y:S04]  /*44c0*/  STS.128 [R0+UR12], R164 ;  /* 0x000000a400007988 */ /* 0x000fe80008000c0c */
[----:B------:R-:W-:Y:S04]  /*44d0*/  STS.128 [R251+UR12], R168 ;  /* 0x000000a8fb007988 */ /* 0x000fe80008000c0c */
[----:B------:R-:W-:Y:S04]  /*44e0*/  STS.128 [R250+UR12], R172 ;  /* 0x000000acfa007988 */ /* 0x000fe80008000c0c */
[----:B------:R-:W-:Y:S04]  /*44f0*/  STS.128 [R249+UR12], R176 ;  /* 0x000000b0f9007988 */ /* 0x000fe80008000c0c */
[----:B------:R-:W-:Y:S04]  /*4500*/  STS.128 [R248+UR12], R180 ;  /* 0x000000b4f8007988 */ /* 0x000fe80008000c0c */
[----:B-----5:R-:W-:Y:S04]  /*4510*/  STS.128 [R243+UR12], R184 ;  /* 0x000000b8f3007988 */ /* 0x020fe80008000c0c */
[----:B---3--:R1:W-:Y:S04]  /*4520*/  STS.128 [R247+UR12], R188 ;  /* 0x000000bcf7007988 */ /* 0x0083e80008000c0c */
[----:B------:R2:W-:Y:S01]  /*4530*/  STS.128 [R3+UR12], R192 ;  /* 0x000000c003007988 */ /* 0x0005e20008000c0c */
[----:B------:R-:W-:Y:S01]  /*4540*/  BAR.SYNC.DEFER_BLOCKING 0x0 ;  /* 0x0000000000007b1d */ /* 0x000fe20000010000 */
[----:B-1----:R-:W-:-:S02]  /*4550*/  IMAD.SHL.U32 R191, R216, 0x80, RZ ;  /* 0x00000080d8bf7824 */ /* 0x002fc400078e00ff */
[----:B--2---:R-:W-:Y:S02]  /*4560*/  IMAD.SHL.U32 R193, R239, 0x80, RZ ;  /* 0x00000080efc17824 */ /* 0x004fe400078e00ff */
[----:B------:R-:W-:Y:S01]  /*4570*/  IMAD.SHL.U32 R195, R238, 0x80, RZ ;  /* 0x00000080eec37824 */ /* 0x000fe200078e00ff */
[----:B------:R-:W1:Y:S04]  /*4580*/  LDSM.16.M88.4 R28, [R2] ;  /* 0x00000000021c783b */ /* 0x000e680000000200 */
[----:B------:R-:W2:Y:S04]  /*4590*/  LDSM.16.M88.4 R184, [R2+0x100] ;  /* 0x0001000002b8783b */ /* 0x000ea80000000200 */
[----:B------:R-:W3:Y:S04]  /*45a0*/  LDSM.16.M88.4 R180, [R2+0x200] ;  /* 0x0002000002b4783b */ /* 0x000ee80000000200 */
[----:B------:R-:W4:Y:S04]  /*45b0*/  LDSM.16.M88.4 R176, [R2+0x300] ;  /* 0x0003000002b0783b */ /* 0x000f280000000200 */
[----:B------:R-:W5:Y:S04]  /*45c0*/  LDSM.16.M88.4 R172, [R2+0x400] ;  /* 0x0004000002ac783b */ /* 0x000f680000000200 */
[----:B------:R-:W0:Y:S04]  /*45d0*/  LDSM.16.M88.4 R168, [R2+0x500] ;  /* 0x0005000002a8783b */ /* 0x000e280000000200 */
[----:B------:R-:W0:Y:S04]  /*45e0*/  LDSM.16.M88.4 R164, [R2+0x600] ;  /* 0x0006000002a4783b */ /* 0x000e280000000200 */
[----:B------:R-:W0:Y:S01]  /*45f0*/  LDSM.16.M88.4 R160, [R2+0x700] ;  /* 0x0007000002a0783b */ /* 0x000e220000000200 */
[----:B------:R-:W-:Y:S06]  /*4600*/  BAR.SYNC.DEFER_BLOCKING 0x0 ;  /* 0x0000000000007b1d */ /* 0x000fec0000010000 */
[----:B------:R1:W-:Y:S04]  /*4610*/  STS.128 [R0+UR12], R36 ;  /* 0x0000002400007988 */ /* 0x0003e80008000c0c */
[----:B------:R-:W-:Y:S04]  /*4620*/  STS.128 [R251+UR12], R40 ;  /* 0x00000028fb007988 */ /* 0x000fe80008000c0c */
[----:B------:R-:W-:Y:S04]  /*4630*/  STS.128 [R250+UR12], R44 ;  /* 0x0000002cfa007988 */ /* 0x000fe80008000c0c */
[----:B------:R-:W-:Y:S04]  /*4640*/  STS.128 [R249+UR12], R48 ;  /* 0x00000030f9007988 */ /* 0x000fe80008000c0c */
[----:B------:R-:W-:Y:S01]  /*4650*/  STS.128 [R248+UR12], R52 ;  /* 0x00000034f8007988 */ /* 0x000fe20008000c0c */
[----:B-1----:R-:W-:-:S02]  /*4660*/  IMAD.SHL.U32 R39, R35, 0x80, RZ ;  /* 0x0000008023277824 */ /* 0x002fc400078e00ff */
[----:B------:R-:W-:Y:S01]  /*4670*/  IMAD.SHL.U32 R0, R212, 0x80, RZ ;  /* 0x00000080d4007824 */ /* 0x000fe200078e00ff */
[----:B------:R-:W-:Y:S04]  /*4680*/  STS.128 [R243+UR12], R56 ;  /* 0x00000038f3007988 */ /* 0x000fe80008000c0c */
[----:B------:R-:W-:Y:S04]  /*4690*/  STS.128 [R247+UR12], R60 ;  /* 0x0000003cf7007988 */ /* 0x000fe80008000c0c */
[----:B------:R1:W-:Y:S01]  /*46a0*/  STS.128 [R3+UR12], R64 ;  /* 0x0000004003007988 */ /* 0x0003e20008000c0c */
[----:B------:R-:W-:Y:S06]  /*46b0*/  BAR.SYNC.DEFER_BLOCKING 0x0 ;  /* 0x0000000000007b1d */ /* 0x000fec0000010000 */
[----:B------:R-:W2:Y:S01]  /*46c0*/  S2R R36, SR_TID.X ;  /* 0x0000000000247919 */ /* 0x000ea20000002100 */
[----:B-1----:R-:W1:Y:S01]  /*46d0*/  S2R R3, SR_TID.X ;  /* 0x0000000000037919 */ /* 0x002e620000002100 */
[----:B------:R-:W3:Y:S01]  /*46e0*/  S2R R42, SR_TID.X ;  /* 0x00000000002a7919 */ /* 0x000ee20000002100 */
[----:B------:R-:W3:Y:S01]  /*46f0*/  S2R R40, SR_TID.X ;  /* 0x0000000000287919 */ /* 0x000ee20000002100 */
[----:B------:R-:W-:Y:S04]  /*4700*/  STG.E desc[UR14][R32.64], R204 ;  /* 0x000000cc20007986 */ /* 0x000fe8000c10190e */
[----:B------:R-:W-:Y:S04]  /*4710*/  STG.E desc[UR14][R32.64+0x80], R84 ;  /* 0x0000805420007986 */ /* 0x000fe8000c10190e */
[----:B0-----:R-:W-:Y:S04]  /*4720*/  STG.E desc[UR14][R32.64+0x100], R156 ;  /* 0x0001009c20007986 */ /* 0x001fe8000c10190e */
[----:B------:R0:W-:Y:S04]  /*4730*/  STG.E desc[UR14][R32.64+0x180], R28 ;  /* 0x0001801c20007986 */ /* 0x0001e8000c10190e */
[----:B------:R0:W-:Y:S01]  /*4740*/  STG.E desc[UR14][R208.64], R205 ;  /* 0x000000cdd0007986 */ /* 0x0001e2000c10190e */
[----:B--2---:R-:W-:-:S03]  /*4750*/  SHF.R.U32.HI R36, RZ, 0x5, R36 ;  /* 0x00000005ff247819 */ /* 0x004fc60000011624 */
[----:B------:R-:W-:Y:S01]  /*4760*/  STG.E desc[UR14][R208.64+0x80], R85 ;  /* 0x00008055d0007986 */ /* 0x000fe2000c10190e */
[----:B-1----:R-:W-:Y:S02]  /*4770*/  SHF.R.U32.HI R3, RZ, 0x5, R3 ;  /* 0x00000005ff037819 */ /* 0x002fe40000011603 */
[----:B------:R-:W-:Y:S01]  /*4780*/  SGXT.U32 R36, R36, 0x2 ;  /* 0x000000022424781a */ /* 0x000fe20000000000 */
[----:B------:R-:W-:Y:S01]  /*4790*/  STG.E desc[UR14][R208.64+0x100], R157 ;  /* 0x0001009dd0007986 */ /* 0x000fe2000c10190e */
[----:B0-----:R-:W0:Y:S01]  /*47a0*/  LDC.64 R32, c[0x0][0x390] ;  /* 0x0000e400ff207b82 */ /* 0x001e220000000a00 */
[----:B------:R-:W-:Y:S02]  /*47b0*/  SGXT.U32 R3, R3, 0x2 ;  /* 0x000000020303781a */ /* 0x000fe40000000000 */
[----:B------:R1:W-:Y:S01]  /*47c0*/  STG.E desc[UR14][R208.64+0x180], R29 ;  /* 0x0001801dd0007986 */ /* 0x0003e2000c10190e */
[----:B---3--:R-:W-:Y:S01]  /*47d0*/  SHF.R.U32.HI R42, RZ, 0x5, R42 ;  /* 0x00000005ff2a7819 */ /* 0x008fe2000001162a */
[----:B------:R-:W-:Y:S01]  /*47e0*/  IMAD.SHL.U32 R205, R233, 0x80, RZ ;  /* 0x00000080e9cd7824 */ /* 0x000fe200078e00ff */
[----:B------:R-:W-:Y:S01]  /*47f0*/  LOP3.LUT R3, R3, 0x24, RZ, 0xfc, !PT ;  /* 0x0000002403037812 */ /* 0x000fe200078efcff */
[----:B------:R-:W-:Y:S01]  /*4800*/  STG.E desc[UR14][R202.64], R206 ;  /* 0x000000ceca007986 */ /* 0x000fe2000c10190e */
[----:B------:R-:W-:-:S02]  /*4810*/  LOP3.LUT R36, R36, 0x2c, RZ, 0xfc, !PT ;  /* 0x0000002c24247812 */ /* 0x000fc400078efcff */
[----:B------:R-:W-:Y:S01]  /*4820*/  SGXT.U32 R42, R42, 0x2 ;  /* 0x000000022a2a781a */ /* 0x000fe20000000000 */
[----:B------:R-:W-:Y:S01]  /*4830*/  STG.E desc[UR14][R202.64+0x80], R86 ;  /* 0x00008056ca007986 */ /* 0x000fe2000c10190e */
[----:B------:R-:W-:Y:S01]  /*4840*/  SHF.R.U32.HI R40, RZ, 0x5, R40 ;  /* 0x00000005ff287819 */ /* 0x000fe20000011628 */
[----:B------:R-:W-:Y:S01]  /*4850*/  IMAD.SHL.U32 R37, R36, 0x80, RZ ;  /* 0x0000008024257824 */ /* 0x000fe200078e00ff */
[----:B------:R-:W-:Y:S01]  /*4860*/  LOP3.LUT R42, R42, 0x38, RZ, 0xfc, !PT ;  /* 0x000000382a2a7812 */ /* 0x000fe200078efcff */
[----:B------:R-:W-:Y:S01]  /*4870*/  STG.E desc[UR14][R202.64+0x100], R158 ;  /* 0x0001009eca007986 */ /* 0x000fe2000c10190e */
[----:B------:R-:W-:Y:S01]  /*4880*/  SGXT.U32 R40, R40, 0x2 ;  /* 0x000000022828781a */ /* 0x000fe20000000000 */
[----:B-1----:R-:W-:Y:S02]  /*4890*/  IMAD.SHL.U32 R209, R231, 0x80, RZ ;  /* 0x00000080e7d17824 */ /* 0x002fe400078e00ff */
[----:B------:R1:W-:Y:S01]  /*48a0*/  STG.E desc[UR14][R202.64+0x180], R30 ;  /* 0x0001801eca007986 */ /* 0x0003e2000c10190e */
[----:B------:R-:W-:Y:S01]  /*48b0*/  IMAD.SHL.U32 R43, R42, 0x80, RZ ;  /* 0x000000802a2b7824 */ /* 0x000fe200078e00ff */
[----:B------:R-:W-:-:S02]  /*48c0*/  LOP3.LUT R40, R40, 0x34, RZ, 0xfc, !PT ;  /* 0x0000003428287812 */ /* 0x000fc400078efcff */
[----:B------:R2:W-:Y:S01]  /*48d0*/  STG.E desc[UR14][R200.64+0x180], R31 ;  /* 0x0001801fc8007986 */ /* 0x0005e2000c10190e */
[----:B0-----:R-:W-:-:S03]  /*48e0*/  IMAD.WIDE.U32 R28, R211, 0x200, R32 ;  /* 0x00000200d31c7825 */ /* 0x001fc600078e0020 */
[----:B------:R0:W-:Y:S01]  /*48f0*/  STG.E desc[UR14][R200.64], R207 ;  /* 0x000000cfc8007986 */ /* 0x0001e2000c10190e */
[----:B------:R-:W-:Y:S01]  /*4900*/  IMAD.SHL.U32 R41, R40, 0x80, RZ ;  /* 0x0000008028297824 */ /* 0x000fe200078e00ff */
[----:B------:R-:W-:Y:S02]  /*4910*/  IADD3 R32, P0, PT, R28, R252, RZ ;  /* 0x000000fc1c207210 */ /* 0x000fe40007f1e0ff */
[----:B------:R3:W-:Y:S01]  /*4920*/  STG.E desc[UR14][R200.64+0x80], R87 ;  /* 0x00008057c8007986 */ /* 0x0007e2000c10190e */
[----:B-1----:R-:W-:Y:S02]  /*4930*/  IMAD.SHL.U32 R203, R234, 0x80, RZ ;  /* 0x00000080eacb7824 */ /* 0x002fe400078e00ff */
[----:B------:R-:W-:Y:S01]  /*4940*/  IMAD.X R33, RZ, RZ, R29, P0 ;  /* 0x000000ffff217224 */ /* 0x000fe200000e061d */
[----:B--2---:R-:W1:Y:S01]  /*4950*/  LDC.64 R30, c[0x0][0x390] ;  /* 0x0000e400ff1e7b82 */ /* 0x004e620000000a00 */
[----:B------:R2:W-:Y:S01]  /*4960*/  STG.E desc[UR14][R200.64+0x100], R159 ;  /* 0x0001009fc8007986 */ /* 0x0005e2000c10190e */
[----:B0-----:R-:W-:-:S03]  /*4970*/  IMAD.SHL.U32 R207, R232, 0x80, RZ ;  /* 0x00000080e8cf7824 */ /* 0x001fc600078e00ff */
[----:B------:R0:W-:Y:S01]  /*4980*/  STG.E desc[UR14][R198.64], R244 ;  /* 0x000000f4c6007986 */ /* 0x0001e2000c10190e */
[----:B---3--:R-:W-:-:S03]  /*4990*/  IMAD.SHL.U32 R87, R80, 0x80, RZ ;  /* 0x0000008050577824 */ /* 0x008fc600078e00ff */
[----:B------:R-:W-:Y:S04]  /*49a0*/  STG.E desc[UR14][R198.64+0x80], R240 ;  /* 0x000080f0c6007986 */ /* 0x000fe8000c10190e */
[----:B------:R-:W-:Y:S01]  /*49b0*/  STG.E desc[UR14][R198.64+0x100], R144 ;  /* 0x00010090c6007986 */ /* 0x000fe2000c10190e */
[----:B--2---:R-:W-:Y:S02]  /*49c0*/  IMAD.SHL.U32 R201, R235, 0x80, RZ ;  /* 0x00000080ebc97824 */ /* 0x004fe400078e00ff */
[----:B------:R-:W-:Y:S01]  /*49d0*/  IMAD.SHL.U32 R159, R215, 0x80, RZ ;  /* 0x00000080d79f7824 */ /* 0x000fe200078e00ff */
[----:B------:R2:W-:Y:S01]  /*49e0*/  STG.E desc[UR14][R198.64+0x180], R184 ;  /* 0x000180b8c6007986 */ /* 0x0005e2000c10190e */
[----:B0-----:R-:W-:-:S03]  /*49f0*/  IMAD.SHL.U32 R244, R221, 0x80, RZ ;  /* 0x00000080ddf47824 */ /* 0x001fc600078e00ff */
[----:B------:R-:W-:Y:S01]  /*4a00*/  STG.E desc[UR14][R196.64], R245 ;  /* 0x000000f5c4007986 */ /* 0x000fe2000c10190e */
[----:B-1----:R-:W-:-:S03]  /*4a10*/  IMAD.WIDE.U32 R210, R210, 0x200, R30 ;  /* 0x00000200d2d27825 */ /* 0x002fc600078e001e */
[----:B------:R0:W-:Y:S01]  /*4a20*/  STG.E desc[UR14][R196.64+0x80], R241 ;  /* 0x000080f1c4007986 */ /* 0x0001e2000c10190e */
[----:B------:R-:W-:Y:S02]  /*4a30*/  LEA R30, P0, R212, UR24, 0x9 ;  /* 0x00000018d41e7c11 */ /* 0x000fe4000f8048ff */
[----:B------:R-:W-:Y:S01]  /*4a40*/  IADD3 R28, P3, PT, R210, R252, RZ ;  /* 0x000000fcd21c7210 */ /* 0x000fe20007f7e0ff */
[----:B------:R-:W1:Y:S01]  /*4a50*/  S2R R31, SR_TID.X ;  /* 0x00000000001f7919 */ /* 0x000e620000002100 */
[----:B------:R-:W-:Y:S01]  /*4a60*/  LEA.HI.X R0, R0, UR25, RZ, 0x2, P0 ;  /* 0x0000001900007c11 */ /* 0x000fe200080f14ff */
[----:B------:R-:W3:Y:S01]  /*4a70*/  LDCU.64 UR24, c[0x0][0x390] ;  /* 0x00007200ff1877ac */ /* 0x000ee20008000a00 */
[----:B--2---:R-:W-:Y:S01]  /*4a80*/  IMAD.SHL.U32 R199, R236, 0x80, RZ ;  /* 0x00000080ecc77824 */ /* 0x004fe200078e00ff */
[----:B------:R-:W-:Y:S01]  /*4a90*/  STG.E desc[UR14][R196.64+0x100], R145 ;  /* 0x00010091c4007986 */ /* 0x000fe2000c10190e */
[----:B------:R-:W-:Y:S01]  /*4aa0*/  IMAD.X R29, RZ, RZ, R211, P3 ;  /* 0x000000ffff1d7224 */ /* 0x000fe200018e06d3 */
[----:B------:R-:W-:Y:S01]  /*4ab0*/  LEA R38, P3, R35, UR32, 0x9 ;  /* 0x0000002023267c11 */ /* 0x000fe2000f8648ff */
[----:B------:R-:W-:Y:S01]  /*4ac0*/  IMAD.SHL.U32 R211, R230, 0x80, RZ ;  /* 0x00000080e6d37824 */ /* 0x000fe200078e00ff */
[----:B------:R-:W2:Y:S01]  /*4ad0*/  S2R R35, SR_TID.X ;  /* 0x0000000000237919 */ /* 0x000ea20000002100 */
[----:B0-----:R-:W-:Y:S01]  /*4ae0*/  IMAD.SHL.U32 R241, R223, 0x80, RZ ;  /* 0x00000080dff17824 */ /* 0x001fe200078e00ff */
[----:B------:R-:W-:Y:S01]  /*4af0*/  LEA.HI.X R39, R39, UR33, RZ, 0x2, P3 ;  /* 0x0000002127277c11 */ /* 0x000fe200098f14ff */
[----:B------:R-:W0:Y:S01]  /*4b00*/  LDCU.64 UR32, c[0x0][0x390] ;  /* 0x00007200ff2077ac */ /* 0x000e220008000a00 */
[----:B------:R3:W-:Y:S04]  /*4b10*/  STG.E desc[UR14][R196.64+0x180], R185 ;  /* 0x000180b9c4007986 */ /* 0x0007e8000c10190e */
[----:B------:R0:W-:Y:S04]  /*4b20*/  STG.E desc[UR14][R32.64], R246 ;  /* 0x000000f620007986 */ /* 0x0001e8000c10190e */
[----:B------:R-:W-:Y:S04]  /*4b30*/  STG.E desc[UR14][R32.64+0x80], R242 ;  /* 0x000080f220007986 */ /* 0x000fe8000c10190e */
[----:B------:R-:W-:Y:S01]  /*4b40*/  STG.E desc[UR14][R32.64+0x100], R146 ;  /* 0x0001009220007986 */ /* 0x000fe2000c10190e */
[----:B---3--:R-:W-:-:S03]  /*4b50*/  IMAD.SHL.U32 R197, R237, 0x80, RZ ;  /* 0x00000080edc57824 */ /* 0x008fc600078e00ff */
[----:B------:R3:W-:Y:S01]  /*4b60*/  STG.E desc[UR14][R32.64+0x180], R186 ;  /* 0x000180ba20007986 */ /* 0x0007e2000c10190e */
[----:B0-----:R-:W-:Y:S01]  /*4b70*/  IMAD.SHL.U32 R246, R219, 0x80, RZ ;  /* 0x00000080dbf67824 */ /* 0x001fe200078e00ff */
[----:B-1----:R-:W-:Y:S01]  /*4b80*/  SHF.R.U32.HI R31, RZ, 0x5, R31 ;  /* 0x00000005ff1f7819 */ /* 0x002fe2000001161f */
[----:B------:R-:W0:Y:S03]  /*4b90*/  S2R R46, SR_TID.X ;  /* 0x00000000002e7919 */ /* 0x000e260000002100 */
[----:B------:R-:W-:Y:S01]  /*4ba0*/  SGXT.U32 R31, R31, 0x2 ;  /* 0x000000021f1f781a */ /* 0x000fe20000000000 */
[----:B------:R-:W1:Y:S01]  /*4bb0*/  S2R R52, SR_TID.X ;  /* 0x0000000000347919 */ /* 0x000e620000002100 */
[----:B--2---:R-:W-:Y:S01]  /*4bc0*/  SHF.R.U32.HI R35, RZ, 0x5, R35 ;  /* 0x00000005ff237819 */ /* 0x004fe20000011623 */
[----:B---3--:R-:W-:Y:S01]  /*4bd0*/  IMAD.SHL.U32 R33, R3, 0x80, RZ ;  /* 0x0000008003217824 */ /* 0x008fe200078e00ff */
[----:B------:R-:W-:Y:S01]  /*4be0*/  LOP3.LUT R31, R31, 0x48, RZ, 0xfc, !PT ;  /* 0x000000481f1f7812 */ /* 0x000fe200078efcff */
[----:B------:R-:W2:Y:S01]  /*4bf0*/  S2R R58, SR_TID.X ;  /* 0x00000000003a7919 */ /* 0x000ea20000002100 */
[----:B------:R-:W-:-:S02]  /*4c00*/  SGXT.U32 R35, R35, 0x2 ;  /* 0x000000022323781a */ /* 0x000fc40000000000 */
[----:B------:R-:W-:Y:S01]  /*4c10*/  LEA R32, P2, R3, UR26, 0x9 ;  /* 0x0000001a03207c11 */ /* 0x000fe2000f8448ff */
[----:B------:R-:W-:Y:S01]  /*4c20*/  IMAD.SHL.U32 R51, R31, 0x80, RZ ;  /* 0x000000801f337824 */ /* 0x000fe200078e00ff */
[----:B------:R-:W-:Y:S01]  /*4c30*/  LOP3.LUT R35, R35, 0x3c, RZ, 0xfc, !PT ;  /* 0x0000003c23237812 */ /* 0x000fe200078efcff */
[----:B------:R-:W3:Y:S01]  /*4c40*/  S2R R64, SR_TID.X ;  /* 0x0000000000407919 */ /* 0x000ee20000002100 */
[----:B------:R-:W-:Y:S01]  /*4c50*/  LEA.HI.X R33, R33, UR27, RZ, 0x2, P2 ;  /* 0x0000001b21217c11 */ /* 0x000fe200090f14ff */
[----:B------:R-:W-:Y:S01]  /*4c60*/  IMAD.SHL.U32 R3, R34, 0x80, RZ ;  /* 0x0000008022037824 */ /* 0x000fe200078e00ff */
[C---:B------:R-:W-:Y:S01]  /*4c70*/  LEA R44, P3, R35.reuse, UR38, 0x9 ;  /* 0x00000026232c7c11 */ /* 0x040fe2000f8648ff */
[----:B------:R-:W-:Y:S01]  /*4c80*/  IMAD.SHL.U32 R45, R35, 0x80, RZ ;  /* 0x00000080232d7824 */ /* 0x000fe200078e00ff */
[----:B------:R-:W-:Y:S01]  /*4c90*/  LEA R36, P2, R36, UR30, 0x9 ;  /* 0x0000001e24247c11 */ /* 0x000fe2000f8448ff */
[----:B------:R-:W3:Y:S01]  /*4ca0*/  S2R R35, SR_TID.X ;  /* 0x0000000000237919 */ /* 0x000ee20000002100 */
[----:B------:R-:W-:Y:S01]  /*4cb0*/  LEA R34, P0, R34, UR28, 0x9 ;  /* 0x0000001c22227c11 */ /* 0x000fe2000f8048ff */
[----:B------:R-:W2:Y:S01]  /*4cc0*/  LDCU.64 UR26, c[0x0][0x390] ;  /* 0x00007200ff1a77ac */ /* 0x000ea20008000a00 */
[----:B------:R-:W-:Y:S01]  /*4cd0*/  LEA.HI.X R45, R45, UR39, RZ, 0x2, P3 ;  /* 0x000000272d2d7c11 */ /* 0x000fe200098f14ff */
[----:B------:R-:W4:Y:S01]  /*4ce0*/  S2R R250, SR_TID.X ;  /* 0x0000000000fa7919 */ /* 0x000f220000002100 */
[----:B------:R-:W-:Y:S01]  /*4cf0*/  LEA R50, P3, R31, UR44, 0x9 ;  /* 0x0000002c1f327c11 */ /* 0x000fe2000f8648ff */
[----:B------:R-:W2:Y:S01]  /*4d00*/  LDCU.64 UR38, c[0x0][0x390] ;  /* 0x00007200ff2677ac */ /* 0x000ea20008000a00 */
[----:B------:R-:W-:Y:S01]  /*4d10*/  LEA.HI.X R37, R37, UR31, RZ, 0x2, P2 ;  /* 0x0000001f25257c11 */ /* 0x000fe200090f14ff */
[----:B------:R-:W4:Y:S01]  /*4d20*/  S2R R31, SR_TID.X ;  /* 0x00000000001f7919 */ /* 0x000f220000002100 */
[----:B------:R-:W-:Y:S01]  /*4d30*/  LEA R42, P2, R42, UR36, 0x9 ;  /* 0x000000242a2a7c11 */ /* 0x000fe2000f8448ff */
[----:B------:R-:W2:Y:S01]  /*4d40*/  LDCU.64 UR30, c[0x0][0x390] ;  /* 0x00007200ff1e77ac */ /* 0x000ea20008000a00 */
[----:B------:R-:W-:Y:S01]  /*4d50*/  LEA.HI.X R51, R51, UR45, RZ, 0x2, P3 ;  /* 0x0000002d33337c11 */ /* 0x000fe200098f14ff */
[----:B------:R-:W5:Y:S01]  /*4d60*/  S2R R251, SR_TID.X ;  /* 0x0000000000fb7919 */ /* 0x000f620000002100 */
[----:B------:R-:W-:Y:S01]  /*4d70*/  LEA.HI.X R43, R43, UR37, RZ, 0x2, P2 ;  /* 0x000000252b2b7c11 */ /* 0x000fe200090f14ff */
[----:B------:R-:W3:Y:S01]  /*4d80*/  LDCU.64 UR36, c[0x0][0x390] ;  /* 0x00007200ff2477ac */ /* 0x000ee20008000a00 */
[----:B0-----:R-:W-:-:S02]  /*4d90*/  SHF.R.U32.HI R46, RZ, 0x5, R46 ;  /* 0x00000005ff2e7819 */ /* 0x001fc4000001162e */
[----:B-1----:R-:W-:Y:S01]  /*4da0*/  SHF.R.U32.HI R52, RZ, 0x5, R52 ;  /* 0x00000005ff347819 */ /* 0x002fe20000011634 */
[----:B------:R-:W0:Y:S01]  /*4db0*/  LDCU.64 UR44, c[0x0][0x390] ;  /* 0x00007200ff2c77ac */ /* 0x000e220008000a00 */
[----:B------:R-:W-:Y:S02]  /*4dc0*/  SGXT.U32 R46, R46, 0x2 ;  /* 0x000000022e2e781a */ /* 0x000fe40000000000 */
[----:B------:R-:W-:Y:S01]  /*4dd0*/  LEA.HI.X R3, R3, UR29, RZ, 0x2, P0 ;  /* 0x0000001d03037c11 */ /* 0x000fe200080f14ff */
[----:B------:R-:W1:Y:S01]  /*4de0*/  LDCU.64 UR28, c[0x0][0x390] ;  /* 0x00007200ff1c77ac */ /* 0x000e620008000a00 */
[----:B------:R-:W-:Y:S02]  /*4df0*/  LOP3.LUT R46, R46, 0x40, RZ, 0xfc, !PT ;  /* 0x000000402e2e7812 */ /* 0x000fe400078efcff */
[----:B------:R-:W-:Y:S02]  /*4e00*/  LEA R40, P0, R40, UR34, 0x9 ;  /* 0x0000002228287c11 */ /* 0x000fe4000f8048ff */
[----:B------:R-:W-:Y:S01]  /*4e10*/  SGXT.U32 R52, R52, 0x2 ;  /* 0x000000023434781a */ /* 0x000fe20000000000 */
[----:B------:R-:W-:Y:S01]  /*4e20*/  IMAD.SHL.U32 R47, R46, 0x80, RZ ;  /* 0x000000802e2f7824 */ /* 0x000fe200078e00ff */
[----:B--2---:R-:W-:-:S02]  /*4e30*/  SHF.R.U32.HI R58, RZ, 0x5, R58 ;  /* 0x00000005ff3a7819 */ /* 0x004fc4000001163a */
[----:B------:R-:W-:Y:S01]  /*4e40*/  LEA.HI.X R41, R41, UR35, RZ, 0x2, P0 ;  /* 0x0000002329297c11 */ /* 0x000fe200080f14ff */
[----:B------:R-:W2:Y:S01]  /*4e50*/  LDCU.64 UR34, c[0x0][0x390] ;  /* 0x00007200ff2277ac */ /* 0x000ea20008000a00 */
[----:B---3--:R-:W-:Y:S02]  /*4e60*/  SHF.R.U32.HI R35, RZ, 0x5, R35 ;  /* 0x00000005ff237819 */ /* 0x008fe40000011623 */
[----:B------:R-:W-:Y:S02]  /*4e70*/  LOP3.LUT R52, R52, 0x4c, RZ, 0xfc, !PT ;  /* 0x0000004c34347812 */ /* 0x000fe400078efcff */
[----:B------:R-:W-:Y:S02]  /*4e80*/  SGXT.U32 R35, R35, 0x2 ;  /* 0x000000022323781a */ /* 0x000fe40000000000 */
[----:B------:R-:W-:Y:S01]  /*4e90*/  LEA R46, P0, R46, UR40, 0x9 ;  /* 0x000000282e2e7c11 */ /* 0x000fe2000f8048ff */
[----:B------:R-:W-:Y:S01]  /*4ea0*/  IMAD.SHL.U32 R53, R52, 0x80, RZ ;  /* 0x0000008034357824 */ /* 0x000fe200078e00ff */
[----:B----4-:R-:W-:-:S02]  /*4eb0*/  SHF.R.U32.HI R31, RZ, 0x5, R31 ;  /* 0x00000005ff1f7819 */ /* 0x010fc4000001161f */
[----:B------:R-:W-:Y:S02]  /*4ec0*/  LOP3.LUT R35, R35, 0x44, RZ, 0xfc, !PT ;  /* 0x0000004423237812 */ /* 0x000fe400078efcff */
[----:B------:R-:W-:Y:S02]  /*4ed0*/  SGXT.U32 R31, R31, 0x2 ;  /* 0x000000021f1f781a */ /* 0x000fe40000000000 */
[C---:B------:R-:W-:Y:S01]  /*4ee0*/  LEA R48, P2, R35.reuse, UR42, 0x9 ;  /* 0x0000002a23307c11 */ /* 0x040fe2000f8448ff */
[----:B------:R-:W-:Y:S01]  /*4ef0*/  IMAD.SHL.U32 R49, R35, 0x80, RZ ;  /* 0x0000008023317824 */ /* 0x000fe200078e00ff */
[----:B------:R-:W-:Y:S01]  /*4f00*/  LOP3.LUT R31, R31, 0x54, RZ, 0xfc, !PT ;  /* 0x000000541f1f7812 */ /* 0x000fe200078efcff */
[----:B------:R-:W3:Y:S01]  /*4f10*/  S2R R35, SR_TID.X ;  /* 0x0000000000237919 */ /* 0x000ee20000002100 */
[----:B------:R-:W-:Y:S02]  /*4f20*/  SGXT.U32 R58, R58, 0x2 ;  /* 0x000000023a3a781a */ /* 0x000fe40000000000 */
[C---:B------:R-:W-:Y:S01]  /*4f30*/  LEA R56, P3, R31.reuse, UR50, 0x9 ;  /* 0x000000321f387c11 */ /* 0x040fe2000f8648ff */
[----:B------:R-:W-:Y:S01]  /*4f40*/  IMAD.SHL.U32 R57, R31, 0x80, RZ ;  /* 0x000000801f397824 */ /* 0x000fe200078e00ff */
[----:B------:R-:W-:Y:S01]  /*4f50*/  LEA.HI.X R49, R49, UR43, RZ, 0x2, P2 ;  /* 0x0000002b31317c11 */ /* 0x000fe200090f14ff */
[----:B------:R-:W4:Y:S01]  /*4f60*/  S2R R31, SR_TID.X ;  /* 0x00000000001f7919 */ /* 0x000f220000002100 */
[----:B------:R-:W-:Y:S01]  /*4f70*/  SHF.R.U32.HI R64, RZ, 0x5, R64 ;  /* 0x00000005ff407819 */ /* 0x000fe20000011640 */
[----:B------:R-:W0:Y:S01]  /*4f80*/  LDCU.64 UR42, c[0x0][0x390] ;  /* 0x00007200ff2a77ac */ /* 0x000e220008000a00 */
[----:B------:R-:W-:-:S02]  /*4f90*/  LEA.HI.X R57, R57, UR51, RZ, 0x2, P3 ;  /* 0x0000003339397c11 */ /* 0x000fc400098f14ff */
[----:B------:R-:W-:Y:S01]  /*4fa0*/  LEA.HI.X R47, R47, UR41, RZ, 0x2, P0 ;  /* 0x000000292f2f7c11 */ /* 0x000fe200080f14ff */
[----:B------:R-:W0:Y:S01]  /*4fb0*/  LDCU.64 UR40, c[0x0][0x390] ;  /* 0x00007200ff2877ac */ /* 0x000e220008000a00 */
[----:B------:R-:W-:Y:S02]  /*4fc0*/  LOP3.LUT R58, R58, 0x58, RZ, 0xfc, !PT ;  /* 0x000000583a3a7812 */ /* 0x000fe400078efcff */
[----:B------:R-:W-:Y:S02]  /*4fd0*/  LEA R52, P0, R52, UR46, 0x9 ;  /* 0x0000002e34347c11 */ /* 0x000fe4000f8048ff */
[----:B------:R-:W-:Y:S01]  /*4fe0*/  SGXT.U32 R64, R64, 0x2 ;  /* 0x000000024040781a */ /* 0x000fe20000000000 */
[----:B------:R-:W-:Y:S01]  /*4ff0*/  IMAD.SHL.U32 R59, R58, 0x80, RZ ;  /* 0x000000803a3b7824 */ /* 0x000fe200078e00ff */
[----:B------:R-:W-:Y:S01]  /*5000*/  LEA.HI.X R53, R53, UR47, RZ, 0x2, P0 ;  /* 0x0000002f35357c11 */ /* 0x000fe200080f14ff */
[----:B------:R-:W0:Y:S01]  /*5010*/  LDCU.64 UR46, c[0x0][0x390] ;  /* 0x00007200ff2e77ac */ /* 0x000e220008000a00 */
[----:B------:R-:W-:-:S02]  /*5020*/  LOP3.LUT R64, R64, 0x64, RZ, 0xfc, !PT ;  /* 0x0000006440407812 */ /* 0x000fc400078efcff */
[----:B------:R-:W-:Y:S02]  /*5030*/  LEA R58, P0, R58, UR52, 0x9 ;  /* 0x000000343a3a7c11 */ /* 0x000fe4000f8048ff */
[----:B------:R-:W-:Y:S01]  /*5040*/  IADD3 R32, P5, PT, R252, R32, RZ ;  /* 0x00000020fc207210 */ /* 0x000fe20007fbe0ff */
[C---:B------:R-:W-:Y:S01]  /*5050*/  IMAD.SHL.U32 R65, R64.reuse, 0x80, RZ ;  /* 0x0000008040417824 */ /* 0x040fe200078e00ff */
[----:B------:R-:W-:Y:S02]  /*5060*/  LEA.HI.X R59, R59, UR53, RZ, 0x2, P0 ;  /* 0x000000353b3b7c11 */ /* 0x000fe400080f14ff */
[----:B------:R-:W-:Y:S01]  /*5070*/  LEA R64, P0, R64, UR22, 0x9 ;  /* 0x0000001640407c11 */ /* 0x000fe2000f8048ff */
[----:B------:R-:W-:Y:S01]  /*5080*/  IMAD.X R33, RZ, RZ, R33, P5 ;  /* 0x000000ffff217224 */ /* 0x000fe200028e0621 */
[----:B------:R-:W-:Y:S02]  /*5090*/  IADD3 R40, P5, PT, R252, R40, RZ ;  /* 0x00000028fc287210 */ /* 0x000fe40007fbe0ff */
[----:B---3--:R-:W-:-:S02]  /*50a0*/  SHF.R.U32.HI R35, RZ, 0x5, R35 ;  /* 0x00000005ff237819 */ /* 0x008fc40000011623 */
[----:B------:R-:W-:Y:S01]  /*50b0*/  LEA.HI.X R65, R65, UR23, RZ, 0x2, P0 ;  /* 0x0000001741417c11 */ /* 0x000fe200080f14ff */
[----:B------:R-:W3:Y:S01]  /*50c0*/  LDCU.64 UR22, c[0x0][0x390] ;  /* 0x00007200ff1677ac */ /* 0x000ee20008000a00 */
[----:B------:R-:W-:Y:S01]  /*50d0*/  SGXT.U32 R35, R35, 0x2 ;  /* 0x000000022323781a */ /* 0x000fe20000000000 */
[----:B------:R-:W-:Y:S01]  /*50e0*/  IMAD.X R41, RZ, RZ, R41, P5 ;  /* 0x000000ffff297224 */ /* 0x000fe200028e0629 */
[----:B----4-:R-:W-:Y:S02]  /*50f0*/  SHF.R.U32.HI R31, RZ, 0x5, R31 ;  /* 0x00000005ff1f7819 */ /* 0x010fe4000001161f */
[----:B------:R-:W-:Y:S02]  /*5100*/  LOP3.LUT R35, R35, 0x50, RZ, 0xfc, !PT ;  /* 0x0000005023237812 */ /* 0x000fe400078efcff */
[----:B------:R-:W-:Y:S02]  /*5110*/  SGXT.U32 R31, R31, 0x2 ;  /* 0x000000021f1f781a */ /* 0x000fe40000000000 */
[C---:B------:R-:W-:Y:S01]  /*5120*/  LEA R54, P2, R35.reuse, UR48, 0x9 ;  /* 0x0000003023367c11 */ /* 0x040fe2000f8448ff */
[----:B------:R-:W-:Y:S01]  /*5130*/  IMAD.SHL.U32 R55, R35, 0x80, RZ ;  /* 0x0000008023377824 */ /* 0x000fe200078e00ff */
[----:B------:R-:W-:Y:S01]  /*5140*/  LOP3.LUT R31, R31, 0x60, RZ, 0xfc, !PT ;  /* 0x000000601f1f7812 */ /* 0x000fe200078efcff */
[----:B------:R-:W4:Y:S01]  /*5150*/  S2R R35, SR_TID.X ;  /* 0x0000000000237919 */ /* 0x000f220000002100 */
[----:B------:R-:W-:-:S02]  /*5160*/  LEA R86, P0, R80, UR10, 0x9 ;  /* 0x0000000a50567c11 */ /* 0x000fc4000f8048ff */
[C---:B------:R-:W-:Y:S01]  /*5170*/  LEA R62, P3, R31.reuse, UR56, 0x9 ;  /* 0x000000381f3e7c11 */ /* 0x040fe2000f8648ff */
[----:B------:R-:W-:Y:S01]  /*5180*/  IMAD.SHL.U32 R63, R31, 0x80, RZ ;  /* 0x000000801f3f7824 */ /* 0x000fe200078e00ff */
[----:B------:R-:W-:Y:S01]  /*5190*/  LEA.HI.X R55, R55, UR49, RZ, 0x2, P2 ;  /* 0x0000003137377c11 */ /* 0x000fe200090f14ff */
[----:B------:R-:W0:Y:S01]  /*51a0*/  S2R R31, SR_TID.X ;  /* 0x00000000001f7919 */ /* 0x000e220000002100 */
[----:B------:R-:W-:Y:S01]  /*51b0*/  LEA.HI.X R87, R87, UR11, RZ, 0x2, P0 ;  /* 0x0000000b57577c11 */ /* 0x000fe200080f14ff */
[----:B------:R-:W0:Y:S01]  /*51c0*/  LDCU.64 UR10, c[0x0][0x390] ;  /* 0x00007200ff0a77ac */ /* 0x000e220008000a00 */
[----:B------:R-:W-:Y:S01]  /*51d0*/  LEA.HI.X R63, R63, UR57, RZ, 0x2, P3 ;  /* 0x000000393f3f7c11 */ /* 0x000fe200098f14ff */
[----:B------:R-:W1:Y:S01]  /*51e0*/  S2R R80, SR_TID.X ;  /* 0x0000000000507919 */ /* 0x000e620000002100 */
[C---:B------:R-:W-:Y:S02]  /*51f0*/  IADD3 R48, P5, PT, R252.reuse, R48, RZ ;  /* 0x00000030fc307210 */ /* 0x040fe40007fbe0ff */
[----:B------:R-:W-:-:S02]  /*5200*/  IADD3 R36, P6, PT, R252, R36, RZ ;  /* 0x00000024fc247210 */ /* 0x000fc40007fde0ff */
[----:B------:R-:W-:Y:S01]  /*5210*/  SHF.R.U32.HI R250, RZ, 0x5, R250 ;  /* 0x00000005fffa7819 */ /* 0x000fe200000116fa */
[----:B------:R-:W-:Y:S01]  /*5220*/  IMAD.X R49, RZ, RZ, R49, P5 ;  /* 0x000000ffff317224 */ /* 0x000fe200028e0631 */
[C---:B------:R-:W-:Y:S01]  /*5230*/  IADD3 R56, P5, PT, R252.reuse, R56, RZ ;  /* 0x00000038fc387210 */ /* 0x040fe20007fbe0ff */
[----:B------:R-:W-:Y:S01]  /*5240*/  IMAD.X R37, RZ, RZ, R37, P6 ;  /* 0x000000ffff257224 */ /* 0x000fe200030e0625 */
[C---:B------:R-:W-:Y:S02]  /*5250*/  IADD3 R44, P6, PT, R252.reuse, R44, RZ ;  /* 0x0000002cfc2c7210 */ /* 0x040fe40007fde0ff */
[----:B-----5:R-:W-:Y:S01]  /*5260*/  SHF.R.U32.HI R251, RZ, 0x5, R251 ;  /* 0x00000005fffb7819 */ /* 0x020fe200000116fb */
[----:B------:R-:W-:Y:S01]  /*5270*/  IMAD.X R57, RZ, RZ, R57, P5 ;  /* 0x000000ffff397224 */ /* 0x000fe200028e0639 */
[C---:B------:R-:W-:Y:S01]  /*5280*/  IADD3 R64, P5, PT, R252.reuse, R64, RZ ;  /* 0x00000040fc407210 */ /* 0x040fe20007fbe0ff */
[----:B------:R-:W-:Y:S01]  /*5290*/  IMAD.X R45, RZ, RZ, R45, P6 ;  /* 0x000000ffff2d7224 */ /* 0x000fe200030e062d */
[----:B------:R-:W-:-:S02]  /*52a0*/  IADD3 R52, P6, PT, R252, R52, RZ ;  /* 0x00000034fc347210 */ /* 0x000fc40007fde0ff */
[----:B------:R-:W-:Y:S01]  /*52b0*/  SGXT.U32 R250, R250, 0x2 ;  /* 0x00000002fafa781a */ /* 0x000fe20000000000 */
[----:B------:R-:W-:Y:S01]  /*52c0*/  IMAD.X R65, RZ, RZ, R65, P5 ;  /* 0x000000ffff417224 */ /* 0x000fe200028e0641 */
[----:B------:R-:W-:Y:S01]  /*52d0*/  SGXT.U32 R251, R251, 0x2 ;  /* 0x00000002fbfb781a */ /* 0x000fe20000000000 */
[----:B------:R-:W-:Y:S01]  /*52e0*/  IMAD.X R53, RZ, RZ, R53, P6 ;  /* 0x000000ffff357224 */ /* 0x000fe200030e0635 */
[----:B------:R-:W-:Y:S02]  /*52f0*/  LOP3.LUT R250, R250, 0xf8, RZ, 0xfc, !PT ;  /* 0x000000f8fafa7812 */ /* 0x000fe400078efcff */
[----:B----4-:R-:W-:Y:S02]  /*5300*/  SHF.R.U32.HI R35, RZ, 0x5, R35 ;  /* 0x00000005ff237819 */ /* 0x010fe40000011623 */
[----:B------:R-:W-:Y:S02]  /*5310*/  LOP3.LUT R251, R251, 0xfc, RZ, 0xfc, !PT ;  /* 0x000000fcfbfb7812 */ /* 0x000fe400078efcff */
[----:B------:R-:W-:-:S02]  /*5320*/  SGXT.U32 R35, R35, 0x2 ;  /* 0x000000022323781a */ /* 0x000fc40000000000 */
[----:B0-----:R-:W-:Y:S02]  /*5330*/  SHF.R.U32.HI R31, RZ, 0x5, R31 ;  /* 0x00000005ff1f7819 */ /* 0x001fe4000001161f */
[----:B------:R-:W-:Y:S02]  /*5340*/  LOP3.LUT R35, R35, 0x5c, RZ, 0xfc, !PT ;  /* 0x0000005c23237812 */ /* 0x000fe400078efcff */
[----:B------:R-:W-:Y:S02]  /*5350*/  SGXT.U32 R31, R31, 0x2 ;  /* 0x000000021f1f781a */ /* 0x000fe40000000000 */
[C---:B------:R-:W-:Y:S01]  /*5360*/  LEA R60, P2, R35.reuse, UR54, 0x9 ;  /* 0x00000036233c7c11 */ /* 0x040fe2000f8448ff */
[----:B------:R-:W-:Y:S01]  /*5370*/  IMAD.SHL.U32 R61, R35, 0x80, RZ ;  /* 0x00000080233d7824 */ /* 0x000fe200078e00ff */
[----:B------:R-:W-:Y:S01]  /*5380*/  LOP3.LUT R31, R31, 0x6c, RZ, 0xfc, !PT ;  /* 0x0000006c1f1f7812 */ /* 0x000fe200078efcff */
[----:B------:R-:W0:Y:S01]  /*5390*/  S2R R35, SR_TID.X ;  /* 0x0000000000237919 */ /* 0x000e220000002100 */
[----:B-1----:R-:W-:-:S02]  /*53a0*/  SHF.R.U32.HI R80, RZ, 0x5, R80 ;  /* 0x00000005ff507819 */ /* 0x002fc40000011650 */
[C---:B------:R-:W-:Y:S01]  /*53b0*/  LEA R84, P3, R31.reuse, UR18, 0x9 ;  /* 0x000000121f547c11 */ /* 0x040fe2000f8648ff */
[----:B------:R-:W-:Y:S01]  /*53c0*/  IMAD.SHL.U32 R85, R31, 0x80, RZ ;  /* 0x000000801f557824 */ /* 0x000fe200078e00ff */
[----:B------:R-:W-:Y:S01]  /*53d0*/  LEA.HI.X R61, R61, UR55, RZ, 0x2, P2 ;  /* 0x000000373d3d7c11 */ /* 0x000fe200090f14ff */
[----:B------:R-:W1:Y:S01]  /*53e0*/  S2R R31, SR_TID.X ;  /* 0x00000000001f7919 */ /* 0x000e620000002100 */
[----:B------:R-:W-:Y:S02]  /*53f0*/  SGXT.U32 R80, R80, 0x2 ;  /* 0x000000025050781a */ /* 0x000fe40000000000 */
[----:B------:R-:W-:Y:S01]  /*5400*/  LEA.HI.X R85, R85, UR19, RZ, 0x2, P3 ;  /* 0x0000001355557c11 */ /* 0x000fe200098f14ff */
[----:B------:R-:W4:Y:S01]  /*5410*/  LDCU.64 UR18, c[0x0][0x390] ;  /* 0x00007200ff1277ac */ /* 0x000f220008000a00 */
[----:B------:R-:W-:Y:S02]  /*5420*/  LOP3.LUT R80, R80, 0x7c, RZ, 0xfc, !PT ;  /* 0x0000007c50507812 */ /* 0x000fe400078efcff */
[----:B------:R-:W-:-:S02]  /*5430*/  IADD3 R60, P6, PT, R252, R60, RZ ;  /* 0x0000003cfc3c7210 */ /* 0x000fc40007fde0ff */
[C---:B------:R-:W-:Y:S01]  /*5440*/  LEA R158, P0, R80.reuse, UR4, 0x9 ;  /* 0x00000004509e7c11 */ /* 0x040fe2000f8048ff */
[----:B------:R-:W-:Y:S02]  /*5450*/  IMAD.SHL.U32 R146, R80, 0x80, RZ ;  /* 0x0000008050927824 */ /* 0x000fe400078e00ff */
[----:B------:R-:W-:Y:S01]  /*5460*/  IMAD.X R61, RZ, RZ, R61, P6 ;  /* 0x000000ffff3d7224 */ /* 0x000fe200030e063d */
[----:B------:R-:W-:Y:S02]  /*5470*/  IADD3 R84, P6, PT, R252, R84, RZ ;  /* 0x00000054fc547210 */ /* 0x000fe40007fde0ff */
[----:B------:R-:W-:Y:S01]  /*5480*/  LEA.HI.X R146, R146, UR5, RZ, 0x2, P0 ;  /* 0x0000000592927c11 */ /* 0x000fe200080f14ff */
[----:B------:R-:W5:Y:S02]  /*5490*/  LDCU.64 UR4, c[0x0][0x390] ;  /* 0x00007200ff0477ac */ /* 0x000f640008000a00 */
[----:B------:R-:W-:Y:S01]  /*54a0*/  IMAD.X R85, RZ, RZ, R85, P6 ;  /* 0x000000ffff557224 */ /* 0x000fe200030e0655 */
[----:B------:R-:W-:-:S02]  /*54b0*/  IADD3 R158, P6, PT, R252, R158, RZ ;  /* 0x0000009efc9e7210 */ /* 0x000fc40007fde0ff */
[----:B0-----:R-:W-:-:S04]  /*54c0*/  SHF.R.U32.HI R35, RZ, 0x5, R35 ;  /* 0x00000005ff237819 */ /* 0x001fc80000011623 */
[----:B------:R-:W-:Y:S02]  /*54d0*/  SGXT.U32 R35, R35, 0x2 ;  /* 0x000000022323781a */ /* 0x000fe40000000000 */
[----:B-1----:R-:W-:Y:S02]  /*54e0*/  SHF.R.U32.HI R31, RZ, 0x5, R31 ;  /* 0x00000005ff1f7819 */ /* 0x002fe4000001161f */
[----:B------:R-:W-:Y:S02]  /*54f0*/  LOP3.LUT R35, R35, 0x68, RZ, 0xfc, !PT ;  /* 0x0000006823237812 */ /* 0x000fe400078efcff */
[----:B------:R-:W-:Y:S02]  /*5500*/  SGXT.U32 R31, R31, 0x2 ;  /* 0x000000021f1f781a */ /* 0x000fe40000000000 */
[C---:B------:R-:W-:Y:S01]  /*5510*/  LEA R66, P2, R35.reuse, UR20, 0x9 ;  /* 0x0000001423427c11 */ /* 0x040fe2000f8448ff */
[----:B------:R-:W-:Y:S01]  /*5520*/  IMAD.SHL.U32 R67, R35, 0x80, RZ ;  /* 0x0000008023437824 */ /* 0x000fe200078e00ff */
[----:B------:R-:W-:Y:S01]  /*5530*/  LOP3.LUT R31, R31, 0x78, RZ, 0xfc, !PT ;  /* 0x000000781f1f7812 */ /* 0x000fe200078efcff */
[----:B------:R-:W0:Y:S03]  /*5540*/  S2R R35, SR_TID.X ;  /* 0x0000000000237919 */ /* 0x000e260000002100 */
[C---:B------:R-:W-:Y:S01]  /*5550*/  LEA R156, P3, R31.reuse, UR16, 0x9 ;  /* 0x000000101f9c7c11 */ /* 0x040fe2000f8648ff */
[----:B------:R-:W-:Y:S01]  /*5560*/  IMAD.SHL.U32 R157, R31, 0x80, RZ ;  /* 0x000000801f9d7824 */ /* 0x000fe200078e00ff */
[----:B------:R-:W-:Y:S01]  /*5570*/  LEA.HI.X R67, R67, UR21, RZ, 0x2, P2 ;  /* 0x0000001543437c11 */ /* 0x000fe200090f14ff */
[----:B------:R-:W1:Y:S01]  /*5580*/  S2R R31, SR_TID.X ;  /* 0x00000000001f7919 */ /* 0x000e620000002100 */
[----:B------:R-:W0:Y:S02]  /*5590*/  LDCU.64 UR20, c[0x0][0x390] ;  /* 0x00007200ff1477ac */ /* 0x000e240008000a00 */
[----:B------:R-:W-:Y:S01]  /*55a0*/  LEA.HI.X R157, R157, UR17, RZ, 0x2, P3 ;  /* 0x000000119d9d7c11 */ /* 0x000fe200098f14ff */
[----:B------:R-:W0:Y:S02]  /*55b0*/  LDCU.64 UR16, c[0x0][0x390] ;  /* 0x00007200ff1077ac */ /* 0x000e240008000a00 */
        /* <DEDUP_REMOVED lines=8> */
[----:B------:R-:W0:Y:S01]  /*5640*/  S2R R35, SR_TID.X ;  /* 0x0000000000237919 */ /* 0x000e220000002100 */
[----:B------:R-:W-:-:S02]  /*5650*/  IADD3 R144, P5, PT, R252, R144, RZ ;  /* 0x00000090fc907210 */ /* 0x000fc40007fbe0ff */
[C---:B------:R-:W-:Y:S01]  /*5660*/  LEA R188, P3, R31.reuse, UR26, 0x9 ;  /* 0x0000001a1fbc7c11 */ /* 0x040fe2000f8648ff */
[----:B------:R-:W-:Y:S01]  /*5670*/  IMAD.SHL.U32 R189, R31, 0x80, RZ ;  /* 0x000000801fbd7824 */ /* 0x000fe200078e00ff */
[----:B------:R-:W-:Y:S01]  /*5680*/  LEA.HI.X R145, R145, UR9, RZ, 0x2, P2 ;  /* 0x0000000991917c11 */ /* 0x000fe200090f14ff */
[----:B------:R-:W1:Y:S01]  /*5690*/  S2R R31, SR_TID.X ;  /* 0x00000000001f7919 */ /* 0x000e620000002100 */
[----:B------:R-:W0:Y:S02]  /*56a0*/  LDCU.64 UR8, c[0x0][0x390] ;  /* 0x00007200ff0877ac */ /* 0x000e240008000a00 */
[----:B------:R-:W-:Y:S01]  /*56b0*/  LEA.HI.X R189, R189, UR27, RZ, 0x2, P3 ;  /* 0x0000001bbdbd7c11 */ /* 0x000fe200098f14ff */
[----:B------:R-:W-:Y:S01]  /*56c0*/  IMAD.X R145, RZ, RZ, R145, P5 ;  /* 0x000000ffff917224 */ /* 0x000fe200028e0691 */
[----:B--2---:R-:W-:Y:S01]  /*56d0*/  LEA R194, P3, R238, UR34, 0x9 ;  /* 0x00000022eec27c11 */ /* 0x004fe2000f8648ff */
[----:B------:R-:W2:Y:S01]  /*56e0*/  LDCU.64 UR26, c[0x0][0x390] ;  /* 0x00007200ff1a77ac */ /* 0x000ea20008000a00 */
[----:B------:R-:W-:-:S02]  /*56f0*/  IADD3 R188, P5, PT, R252, R188, RZ ;  /* 0x000000bcfcbc7210 */ /* 0x000fc40007fbe0ff */
[----:B------:R-:W-:Y:S02]  /*5700*/  LEA.HI.X R195, R195, UR35, RZ, 0x2, P3 ;  /* 0x00000023c3c37c11 */ /* 0x000fe400098f14ff */
[----:B------:R-:W-:Y:S01]  /*5710*/  LEA R200, P3, R235, UR38, 0x9 ;  /* 0x00000026ebc87c11 */ /* 0x000fe2000f8648ff */
[----:B------:R-:W-:Y:S02]  /*5720*/  IMAD.SHL.U32 R235, R226, 0x80, RZ ;  /* 0x00000080e2eb7824 */ /* 0x000fe400078e00ff */
[----:B------:R-:W-:Y:S01]  /*5730*/  IMAD.X R189, RZ, RZ, R189, P5 ;  /* 0x000000ffffbd7224 */ /* 0x000fe200028e06bd */
[----:B------:R-:W-:Y:S02]  /*5740*/  LEA.HI.X R201, R201, UR39, RZ, 0x2, P3 ;  /* 0x00000027c9c97c11 */ /* 0x000fe400098f14ff */
[----:B------:R-:W-:Y:S02]  /*5750*/  LEA R206, P3, R232, UR44, 0x9 ;  /* 0x0000002ce8ce7c11 */ /* 0x000fe4000f8648ff */
[----:B------:R-:W-:-:S02]  /*5760*/  IADD3 R194, P5, PT, R252, R194, RZ ;  /* 0x000000c2fcc27210 */ /* 0x000fc40007fbe0ff */
[----:B------:R-:W-:Y:S02]  /*5770*/  LEA.HI.X R207, R207, UR45, RZ, 0x2, P3 ;  /* 0x0000002dcfcf7c11 */ /* 0x000fe400098f14ff */
[----:B------:R-:W-:Y:S01]  /*5780*/  LEA R212, P3, R229, UR20, 0x9 ;  /* 0x00000014e5d47c11 */ /* 0x000fe2000f8648ff */
[----:B------:R-:W-:Y:S01]  /*5790*/  IMAD.X R195, RZ, RZ, R195, P5 ;  /* 0x000000ffffc37224 */ /* 0x000fe200028e06c3 */
[----:B------:R-:W-:Y:S02]  /*57a0*/  IADD3 R200, P5, PT, R252, R200, RZ ;  /* 0x000000c8fcc87210 */ /* 0x000fe40007fbe0ff */
[----:B0-----:R-:W-:-:S03]  /*57b0*/  SHF.R.U32.HI R35, RZ, 0x5, R35 ;  /* 0x00000005ff237819 */ /* 0x001fc60000011623 */
[----:B------:R-:W-:Y:S01]  /*57c0*/  IMAD.X R201, RZ, RZ, R201, P5 ;  /* 0x000000ffffc97224 */ /* 0x000fe200028e06c9 */
[----:B------:R-:W-:Y:S02]  /*57d0*/  SGXT.U32 R35, R35, 0x2 ;  /* 0x000000022323781a */ /* 0x000fe40000000000 */
[----:B-1----:R-:W-:Y:S02]  /*57e0*/  SHF.R.U32.HI R31, RZ, 0x5, R31 ;  /* 0x00000005ff1f7819 */ /* 0x002fe4000001161f */
[----:B------:R-:W-:Y:S02]  /*57f0*/  LOP3.LUT R35, R35, 0x80, RZ, 0xfc, !PT ;  /* 0x0000008023237812 */ /* 0x000fe400078efcff */
[----:B------:R-:W-:Y:S02]  /*5800*/  SGXT.U32 R31, R31, 0x2 ;  /* 0x000000021f1f781a */ /* 0x000fe40000000000 */
[C---:B------:R-:W-:Y:S01]  /*5810*/  LEA R184, P2, R35.reuse, UR24, 0x9 ;  /* 0x0000001823b87c11 */ /* 0x040fe2000f8448ff */
[----:B------:R-:W-:Y:S01]  /*5820*/  IMAD.SHL.U32 R185, R35, 0x80, RZ ;  /* 0x0000008023b97824 */ /* 0x000fe200078e00ff */
[----:B------:R-:W-:Y:S01]  /*5830*/  LOP3.LUT R31, R31, 0x88, RZ, 0xfc, !PT ;  /* 0x000000881f1f7812 */ /* 0x000fe200078efcff */
[----:B------:R-:W-:Y:S01]  /*5840*/  IMAD.SHL.U32 R35, R218, 0x80, RZ ;  /* 0x00000080da237824 */ /* 0x000fe200078e00ff */
[----:B------:R-:W-:-:S02]  /*5850*/  IADD3 R206, P5, PT, R252, R206, RZ ;  /* 0x000000cefcce7210 */ /* 0x000fc40007fbe0ff */
[C---:B------:R-:W-:Y:S01]  /*5860*/  LEA R190, P0, R31.reuse, UR30, 0x9 ;  /* 0x0000001e1fbe7c11 */ /* 0x040fe2000f8048ff */
[----:B------:R-:W-:Y:S01]  /*5870*/  IMAD.SHL.U32 R186, R31, 0x80, RZ ;  /* 0x000000801fba7824 */ /* 0x000fe200078e00ff */
[----:B------:R-:W-:Y:S01]  /*5880*/  LEA.HI.X R185, R185, UR25, RZ, 0x2, P2 ;  /* 0x00000019b9b97c11 */ /* 0x000fe200090f14ff */
[----:B------:R-:W0:Y:S01]  /*5890*/  LDCU.64 UR24, c[0x0][0x390] ;  /* 0x00007200ff1877ac */ /* 0x000e220008000a00 */
[----:B------:R-:W-:Y:S01]  /*58a0*/  LEA R192, P2, R239, UR28, 0x9 ;  /* 0x0000001cefc07c11 */ /* 0x000fe2000f8448ff */
[----:B------:R-:W-:Y:S01]  /*58b0*/  IMAD.SHL.U32 R31, R220, 0x80, RZ ;  /* 0x00000080dc1f7824 */ /* 0x000fe200078e00ff */
[----:B------:R-:W-:Y:S01]  /*58c0*/  LEA.HI.X R186, R186, UR31, RZ, 0x2, P0 ;  /* 0x0000001fbaba7c11 */ /* 0x000fe200080f14ff */
[----:B------:R-:W1:Y:S01]  /*58d0*/  LDCU.64 UR30, c[0x0][0x390] ;  /* 0x00007200ff1e77ac */ /* 0x000e620008000a00 */
[----:B------:R-:W-:Y:S01]  /*58e0*/  LEA R196, P0, R237, UR32, 0x9 ;  /* 0x00000020edc47c11 */ /* 0x000fe2000f8048ff */
[----:B------:R-:W-:Y:S01]  /*58f0*/  IMAD.SHL.U32 R237, R224, 0x80, RZ ;  /* 0x00000080e0ed7824 */ /* 0x000fe200078e00ff */
[----:B------:R-:W-:Y:S01]  /*5900*/  LEA.HI.X R193, R193, UR29, RZ, 0x2, P2 ;  /* 0x0000001dc1c17c11 */ /* 0x000fe200090f14ff */
[----:B------:R-:W0:Y:S01]  /*5910*/  LDCU.64 UR28, c[0x0][0x390] ;  /* 0x00007200ff1c77ac */ /* 0x000e220008000a00 */
[----:B------:R-:W-:Y:S01]  /*5920*/  LEA R198, P2, R236, UR36, 0x9 ;  /* 0x00000024ecc67c11 */ /* 0x000fe2000f8448ff */
[----:B------:R-:W-:Y:S01]  /*5930*/  IMAD.SHL.U32 R239, R222, 0x80, RZ ;  /* 0x00000080deef7824 */ /* 0x000fe200078e00ff */
[----:B------:R-:W-:Y:S01]  /*5940*/  LEA.HI.X R197, R197, UR33, RZ, 0x2, P0 ;  /* 0x00000021c5c57c11 */ /* 0x000fe200080f14ff */
[----:B------:R-:W0:Y:S01]  /*5950*/  LDCU.64 UR32, c[0x0][0x390] ;  /* 0x00007200ff2077ac */ /* 0x000e220008000a00 */
[----:B------:R-:W-:Y:S01]  /*5960*/  LEA R202, P0, R234, UR40, 0x9 ;  /* 0x00000028eaca7c11 */ /* 0x000fe2000f8048ff */
[----:B------:R-:W-:Y:S01]  /*5970*/  IMAD.X R207, RZ, RZ, R207, P5 ;  /* 0x000000ffffcf7224 */ /* 0x000fe200028e06cf */
[----:B------:R-:W-:-:S02]  /*5980*/  LEA.HI.X R199, R199, UR37, RZ, 0x2, P2 ;  /* 0x00000025c7c77c11 */ /* 0x000fc400090f14ff */
[----:B------:R-:W-:Y:S01]  /*5990*/  LEA R204, P2, R233, UR42, 0x9 ;  /* 0x0000002ae9cc7c11 */ /* 0x000fe2000f8448ff */
[----:B------:R-:W-:Y:S01]  /*59a0*/  IMAD.SHL.U32 R233, R225, 0x80, RZ ;  /* 0x00000080e1e97824 */ /* 0x000fe200078e00ff */
[----:B------:R-:W-:Y:S02]  /*59b0*/  LEA.HI.X R203, R203, UR41, RZ, 0x2, P0 ;  /* 0x00000029cbcb7c11 */ /* 0x000fe400080f14ff */
[----:B------:R-:W-:Y:S01]  /*59c0*/  LEA R208, P0, R231, UR46, 0x9 ;  /* 0x0000002ee7d07c11 */ /* 0x000fe2000f8048ff */
[----:B------:R-:W-:Y:S01]  /*59d0*/  IMAD.SHL.U32 R231, R227, 0x80, RZ ;  /* 0x00000080e3e77824 */ /* 0x000fe200078e00ff */
[----:B------:R-:W-:Y:S02]  /*59e0*/  LEA.HI.X R205, R205, UR43, RZ, 0x2, P2 ;  /* 0x0000002bcdcd7c11 */ /* 0x000fe400090f14ff */
[----:B----4-:R-:W-:Y:S01]  /*59f0*/  LEA R210, P2, R230, UR18, 0x9 ;  /* 0x00000012e6d27c11 */ /* 0x010fe2000f8448ff */
[----:B------:R-:W-:Y:S01]  /*5a00*/  IMAD.SHL.U32 R230, R229, 0x80, RZ ;  /* 0x00000080e5e67824 */ /* 0x000fe200078e00ff */
[----:B------:R-:W-:Y:S01]  /*5a10*/  LEA.HI.X R209, R209, UR47, RZ, 0x2, P0 ;  /* 0x0000002fd1d17c11 */ /* 0x000fe200080f14ff */
[C---:B------:R-:W-:Y:S01]  /*5a20*/  IMAD.SHL.U32 R229, R228.reuse, 0x80, RZ ;  /* 0x00000080e4e57824 */ /* 0x040fe200078e00ff */
[----:B------:R-:W-:-:S02]  /*5a30*/  LEA R228, P0, R228, UR8, 0x9 ;  /* 0x00000008e4e47c11 */ /* 0x000fc4000f8048ff */
[----:B------:R-:W-:Y:S01]  /*5a40*/  LEA.HI.X R230, R230, UR21, RZ, 0x2, P3 ;  /* 0x00000015e6e67c11 */ /* 0x000fe200098f14ff */
[----:B------:R-:W4:Y:S01]  /*5a50*/  LDCU.64 UR20, c[0x0][0x390] ;  /* 0x00007200ff1477ac */ /* 0x000f220008000a00 */
[----:B------:R-:W-:Y:S02]  /*5a60*/  LEA.HI.X R229, R229, UR9, RZ, 0x2, P0 ;  /* 0x00000009e5e57c11 */ /* 0x000fe400080f14ff */
[----:B------:R-:W-:Y:S01]  /*5a70*/  LEA R225, P0, R225, UR16, 0x9 ;  /* 0x00000010e1e17c11 */ /* 0x000fe2000f8048ff */
[----:B------:R-:W2:Y:S01]  /*5a80*/  LDCU.64 UR8, c[0x0][0x390] ;  /* 0x00007200ff0877ac */ /* 0x000ea20008000a00 */
[----:B-----5:R-:W-:Y:S02]  /*5a90*/  LEA R226, P3, R226, UR4, 0x9 ;  /* 0x00000004e2e27c11 */ /* 0x020fe4000f8648ff */
[----:B------:R-:W-:Y:S01]  /*5aa0*/  LEA.HI.X R211, R211, UR19, RZ, 0x2, P2 ;  /* 0x00000013d3d37c11 */ /* 0x000fe200090f14ff */
[----:B------:R-:W5:Y:S01]  /*5ab0*/  LDCU.64 UR18, c[0x0][0x390] ;  /* 0x00007200ff1277ac */ /* 0x000f620008000a00 */
[----:B------:R-:W-:-:S02]  /*5ac0*/  LEA.HI.X R233, R233, UR17, RZ, 0x2, P0 ;  /* 0x00000011e9e97c11 */ /* 0x000fc400080f14ff */
[----:B------:R-:W-:Y:S01]  /*5ad0*/  LEA R227, P2, R227, UR10, 0x9 ;  /* 0x0000000ae3e37c11 */ /* 0x000fe2000f8448ff */
[----:B------:R-:W2:Y:S01]  /*5ae0*/  LDCU.64 UR16, c[0x0][0x390] ;  /* 0x00007200ff1077ac */ /* 0x000ea20008000a00 */
[----:B------:R-:W-:Y:S02]  /*5af0*/  LEA.HI.X R235, R235, UR5, RZ, 0x2, P3 ;  /* 0x00000005ebeb7c11 */ /* 0x000fe400098f14ff */
[----:B0-----:R-:W-:Y:S01]  /*5b00*/  LEA R223, P3, R223, UR24, 0x9 ;  /* 0x00000018dfdf7c11 */ /* 0x001fe2000f8648ff */
[----:B------:R-:W0:Y:S01]  /*5b10*/  LDCU.64 UR4, c[0x0][0x390] ;  /* 0x00007200ff0477ac */ /* 0x000e220008000a00 */
[----:B------:R-:W-:Y:S02]  /*5b20*/  LEA.HI.X R231, R231, UR11, RZ, 0x2, P2 ;  /* 0x0000000be7e77c11 */ /* 0x000fe400090f14ff */
[----:B------:R-:W-:Y:S01]  /*5b30*/  LEA.HI.X R241, R241, UR25, RZ, 0x2, P3 ;  /* 0x00000019f1f17c11 */ /* 0x000fe200098f14ff */
[----:B------:R-:W0:Y:S01]  /*5b40*/  LDCU.64 UR10, c[0x0][0x390] ;  /* 0x00007200ff0a77ac */ /* 0x000e220008000a00 */
[----:B-1----:R-:W-:-:S02]  /*5b50*/  LEA R236, P3, R220, UR30, 0x9 ;  /* 0x0000001edcec7c11 */ /* 0x002fc4000f8648ff */
[----:B---3--:R-:W-:Y:S01]  /*5b60*/  LEA R224, P2, R224, UR22, 0x9 ;  /* 0x00000016e0e07c11 */ /* 0x008fe2000f8448ff */
[----:B------:R-:W1:Y:S01]  /*5b70*/  LDCU.64 UR24, c[0x0][0x390] ;  /* 0x00007200ff1877ac */ /* 0x000e620008000a00 */
[----:B------:R-:W-:Y:S01]  /*5b80*/  LEA.HI.X R80, R31, UR31, RZ, 0x2, P3 ;  /* 0x0000001f1f507c11 */ /* 0x000fe200098f14ff */
[----:B------:R-:W-:Y:S01]  /*5b90*/  IMAD.SHL.U32 R31, R217, 0x80, RZ ;  /* 0x00000080d91f7824 */ /* 0x000fe200078e00ff */
[----:B------:R-:W-:Y:S01]  /*5ba0*/  LEA.HI.X R237, R237, UR23, RZ, 0x2, P2 ;  /* 0x00000017eded7c11 */ /* 0x000fe200090f14ff */
[----:B------:R-:W3:Y:S01]  /*5bb0*/  LDCU.64 UR22, c[0x0][0x390] ;  /* 0x00007200ff1677ac */ /* 0x000ee20008000a00 */
[----:B------:R-:W-:Y:S02]  /*5bc0*/  LEA R234, P2, R221, UR28, 0x9 ;  /* 0x0000001cddea7c11 */ /* 0x000fe4000f8448ff */
[----:B----4-:R-:W-:Y:S02]  /*5bd0*/  LEA R242, P3, R217, UR20, 0x9 ;  /* 0x00000014d9f27c11 */ /* 0x010fe4000f8648ff */
[----:B------:R-:W-:-:S02]  /*5be0*/  LEA.HI.X R244, R244, UR29, RZ, 0x2, P2 ;  /* 0x0000001df4f47c11 */ /* 0x000fc400090f14ff */
[----:B------:R-:W-:Y:S01]  /*5bf0*/  LEA.HI.X R82, R31, UR21, RZ, 0x2, P3 ;  /* 0x000000151f527c11 */ /* 0x000fe200098f14ff */
[C---:B------:R-:W-:Y:S01]  /*5c00*/  IMAD.SHL.U32 R31, R213.reuse, 0x80, RZ ;  /* 0x00000080d51f7824 */ /* 0x040fe200078e00ff */
[----:B-----5:R-:W-:Y:S02]  /*5c10*/  LEA R240, P2, R218, UR18, 0x9 ;  /* 0x00000012daf07c11 */ /* 0x020fe4000f8448ff */
[----:B--2---:R-:W-:Y:S02]  /*5c20*/  LEA R247, P4, R213, UR16, 0x9 ;  /* 0x00000010d5f77c11 */ /* 0x004fe4000f8848ff */
[----:B------:R-:W-:Y:S01]  /*5c30*/  LEA.HI.X R81, R35, UR19, RZ, 0x2, P2 ;  /* 0x0000001323517c11 */ /* 0x000fe200090f14ff */
[C---:B------:R-:W-:Y:S01]  /*5c40*/  IMAD.SHL.U32 R35, R214.reuse, 0x80, RZ ;  /* 0x00000080d6237824 */ /* 0x040fe200078e00ff */
[----:B------:R-:W-:Y:S02]  /*5c50*/  LEA.HI.X R91, R31, UR17, RZ, 0x2, P4 ;  /* 0x000000111f5b7c11 */ /* 0x000fe4000a0f14ff */
[----:B0-----:R-:W-:-:S02]  /*5c60*/  LEA R83, P3, R214, UR10, 0x9 ;  /* 0x0000000ad6537c11 */ /* 0x001fc4000f8648ff */
[C---:B------:R-:W-:Y:S02]  /*5c70*/  IADD3 R30, P4, PT, R252.reuse, R30, RZ ;  /* 0x0000001efc1e7210 */ /* 0x040fe40007f9e0ff */
[----:B------:R-:W-:Y:S02]  /*5c80*/  LEA.HI.X R90, R35, UR11, RZ, 0x2, P3 ;  /* 0x0000000b235a7c11 */ /* 0x000fe400098f14ff */
[C---:B------:R-:W-:Y:S01]  /*5c90*/  IADD3 R34, P3, PT, R252.reuse, R34, RZ ;  /* 0x00000022fc227210 */ /* 0x040fe20007f7e0ff */
[----:B------:R-:W-:Y:S01]  /*5ca0*/  IMAD.X R31, RZ, RZ, R0, P4 ;  /* 0x000000ffff1f7224 */ /* 0x000fe200020e0600 */
[----:B------:R-:W-:Y:S02]  /*5cb0*/  IADD3 R38, P4, PT, R252, R38, RZ ;  /* 0x00000026fc267210 */ /* 0x000fe40007f9e0ff */
[----:B------:R-:W-:Y:S01]  /*5cc0*/  LEA R232, P0, R222, UR26, 0x9 ;  /* 0x0000001adee87c11 */ /* 0x000fe2000f8048ff */
[----:B------:R-:W-:Y:S01]  /*5cd0*/  IMAD.X R35, RZ, RZ, R3, P3 ;  /* 0x000000ffff237224 */ /* 0x000fe200018e0603 */
[C---:B------:R-:W-:Y:S01]  /*5ce0*/  IADD3 R42, P3, PT, R252.reuse, R42, RZ ;  /* 0x0000002afc2a7210 */ /* 0x040fe20007f7e0ff */
[----:B------:R-:W-:Y:S01]  /*5cf0*/  IMAD.X R39, RZ, RZ, R39, P4 ;  /* 0x000000ffff277224 */ /* 0x000fe200020e0627 */
[----:B------:R-:W-:-:S02]  /*5d00*/  IADD3 R46, P4, PT, R252, R46, RZ ;  /* 0x0000002efc2e7210 */ /* 0x000fc40007f9e0ff */
[----:B------:R-:W-:Y:S01]  /*5d10*/  LEA.HI.X R239, R239, UR27, RZ, 0x2, P0 ;  /* 0x0000001befef7c11 */ /* 0x000fe200080f14ff */
[----:B------:R-:W-:Y:S01]  /*5d20*/  IMAD.X R43, RZ, RZ, R43, P3 ;  /* 0x000000ffff2b7224 */ /* 0x000fe200018e062b */
[C---:B------:R-:W-:Y:S01]  /*5d30*/  IADD3 R50, P3, PT, R252.reuse, R50, RZ ;  /* 0x00000032fc327210 */ /* 0x040fe20007f7e0ff */
[----:B------:R-:W-:Y:S01]  /*5d40*/  IMAD.X R47, RZ, RZ, R47, P4 ;  /* 0x000000ffff2f7224 */ /* 0x000fe200020e062f */
[C---:B------:R-:W-:Y:S02]  /*5d50*/  IADD3 R54, P4, PT, R252.reuse, R54, RZ ;  /* 0x00000036fc367210 */ /* 0x040fe40007f9e0ff */
        /* <DEDUP_REMOVED lines=20> */
[C---:B------:R-:W-:Y:S01]  /*5ea0*/  IADD3 R212, P5, PT, R252.reuse, R212, RZ ;  /* 0x000000d4fcd47210 */ /* 0x040fe20007fbe0ff */
[----:B------:R-:W-:Y:S01]  /*5eb0*/  IMAD.X R191, RZ, RZ, R186, P3 ;  /* 0x000000ffffbf7224 */ /* 0x000fe200018e06ba */
[C---:B------:R-:W-:Y:S01]  /*5ec0*/  IADD3 R196, P3, PT, R252.reuse, R196, RZ ;  /* 0x000000c4fcc47210 */ /* 0x040fe20007f7e0ff */
[----:B------:R-:W-:Y:S01]  /*5ed0*/  IMAD.X R193, RZ, RZ, R193, P4 ;  /* 0x000000ffffc17224 */ /* 0x000fe200020e06c1 */
[C---:B------:R-:W-:Y:S01]  /*5ee0*/  IADD3 R198, P4, PT, R252.reuse, R198, RZ ;  /* 0x000000c6fcc67210 */ /* 0x040fe20007f9e0ff */
[----:B------:R-:W-:Y:S01]  /*5ef0*/  IMAD.X R213, RZ, RZ, R230, P5 ;  /* 0x000000ffffd57224 */ /* 0x000fe200028e06e6 */
[----:B------:R-:W-:Y:S01]  /*5f00*/  LEA R243, P2, R215, UR8, 0x9 ;  /* 0x00000008d7f37c11 */ /* 0x000fe2000f8448ff */
[----:B------:R-:W-:Y:S01]  /*5f10*/  IMAD.X R197, RZ, RZ, R197, P3 ;  /* 0x000000ffffc57224 */ /* 0x000fe200018e06c5 */
[C---:B------:R-:W-:Y:S01]  /*5f20*/  IADD3 R202, P3, PT, R252.reuse, R202, RZ ;  /* 0x000000cafcca7210 */ /* 0x040fe20007f7e0ff */
[----:B------:R-:W-:Y:S01]  /*5f30*/  IMAD.X R199, RZ, RZ, R199, P4 ;  /* 0x000000ffffc77224 */ /* 0x000fe200020e06c7 */
[----:B------:R-:W-:-:S02]  /*5f40*/  IADD3 R204, P4, PT, R252, R204, RZ ;  /* 0x000000ccfccc7210 */ /* 0x000fc40007f9e0ff */
[C---:B------:R-:W-:Y:S01]  /*5f50*/  IADD3 R218, P5, PT, R252.reuse, R226, RZ ;  /* 0x000000e2fcda7210 */ /* 0x040fe20007fbe0ff */
[----:B------:R-:W-:Y:S01]  /*5f60*/  IMAD.X R203, RZ, RZ, R203, P3 ;  /* 0x000000ffffcb7224 */ /* 0x000fe200018e06cb */
[C---:B------:R-:W-:Y:S01]  /*5f70*/  IADD3 R208, P3, PT, R252.reuse, R208, RZ ;  /* 0x000000d0fcd07210 */ /* 0x040fe20007f7e0ff */
[----:B------:R-:W-:Y:S01]  /*5f80*/  IMAD.X R205, RZ, RZ, R205, P4 ;  /* 0x000000ffffcd7224 */ /* 0x000fe200020e06cd */
[C---:B------:R-:W-:Y:S01]  /*5f90*/  IADD3 R210, P4, PT, R252.reuse, R210, RZ ;  /* 0x000000d2fcd27210 */ /* 0x040fe20007f9e0ff */
[----:B------:R-:W-:Y:S01]  /*5fa0*/  IMAD.X R219, RZ, RZ, R235, P5 ;  /* 0x000000ffffdb7224 */ /* 0x000fe200028e06eb */
[----:B------:R-:W-:Y:S01]  /*5fb0*/  LEA.HI.X R249, R159, UR9, RZ, 0x2, P2 ;  /* 0x000000099ff97c11 */ /* 0x000fe200090f14ff */
[----:B------:R-:W-:Y:S01]  /*5fc0*/  IMAD.X R209, RZ, RZ, R209, P3 ;  /* 0x000000ffffd17224 */ /* 0x000fe200018e06d1 */
[C---:B------:R-:W-:Y:S01]  /*5fd0*/  IADD3 R214, P3, PT, R252.reuse, R228, RZ ;  /* 0x000000e4fcd67210 */ /* 0x040fe20007f7e0ff */
[----:B------:R-:W-:Y:S01]  /*5fe0*/  IMAD.X R211, RZ, RZ, R211, P4 ;  /* 0x000000ffffd37224 */ /* 0x000fe200020e06d3 */
[----:B------:R-:W-:Y:S01]  /*5ff0*/  IADD3 R216, P4, PT, R252, R227, RZ ;  /* 0x000000e3fcd87210 */ /* 0x000fe20007f9e0ff */
[----:B------:R-:W-:Y:S01]  /*6000*/  IMAD.X R159, RZ, RZ, R146, P6 ;  /* 0x000000ffff9f7224 */ /* 0x000fe200030e0692 */
[----:B---3--:R-:W-:Y:S01]  /*6010*/  LEA R250, P2, R250, UR22, 0x9 ;  /* 0x00000016fafa7c11 */ /* 0x008fe2000f8448ff */
        /* <DEDUP_REMOVED lines=18> */
[----:B------:R-:W2:Y:S01]  /*6140*/  LDL.LU R80, [R1+0x11c] ;  /* 0x00011c0001507983 */ /* 0x000ea20000300800 */
[C---:B------:R-:W-:Y:S01]  /*6150*/  IADD3 R238, P3, PT, R252.reuse, R245, RZ ;  /* 0x000000f5fcee7210 */ /* 0x040fe20007f7e0ff */
[----:B------:R-:W-:Y:S01]  /*6160*/  IMAD.X R235, RZ, RZ, R81, P4 ;  /* 0x000000ffffeb7224 */ /* 0x000fe200020e0651 */
[C---:B------:R-:W-:Y:S01]  /*6170*/  IADD3 R240, P4, PT, R252.reuse, R243, RZ ;  /* 0x000000f3fcf07210 */ /* 0x040fe20007f9e0ff */
[----:B------:R-:W3:Y:S01]  /*6180*/  LDL.LU R81, [R1+0x118] ;  /* 0x0001180001517983 */ /* 0x000ee20000300800 */
[----:B------:R-:W-:Y:S01]  /*6190*/  IMAD.X R237, RZ, RZ, R82, P5 ;  /* 0x000000ffffed7224 */ /* 0x000fe200028e0652 */
[----:B------:R-:W-:-:S02]  /*61a0*/  IADD3 R146, P5, PT, R252, R83, RZ ;  /* 0x00000053fc927210 */ /* 0x000fc40007fbe0ff */
[----:B------:R-:W4:Y:S01]  /*61b0*/  LDL.LU R0, [R1+0xcc] ;  /* 0x0000cc0001007983 */ /* 0x000f220000300800 */
[----:B------:R-:W-:Y:S01]  /*61c0*/  IMAD.X R239, RZ, RZ, R248, P3 ;  /* 0x000000ffffef7224 */ /* 0x000fe200018e06f8 */
[----:B-1----:R-:W-:Y:S02]  /*61d0*/  LEA R251, P0, R251, UR24, 0x9 ;  /* 0x00000018fbfb7c11 */ /* 0x002fe4000f8048ff */
[----:B------:R-:W5:Y:S01]  /*61e0*/  LDL.LU R243, [R1+0x114] ;  /* 0x0001140001f37983 */ /* 0x000f620000300800 */
[----:B------:R-:W-:-:S03]  /*61f0*/  IADD3 R186, P3, PT, R252, R247, RZ ;  /* 0x000000f7fcba7210 */ /* 0x000fc60007f7e0ff */
[----:B------:R-:W2:Y:S04]  /*6200*/  LDL.LU R82, [R1+0x110] ;  /* 0x0001100001527983 */ /* 0x000ea80000300800 */
[----:B------:R-:W2:Y:S04]  /*6210*/  LDL.LU R83, [R1+0x10c] ;  /* 0x00010c0001537983 */ /* 0x000ea80000300800 */
[----:B------:R-:W2:Y:S04]  /*6220*/  LDL.LU R248, [R1+0x108] ;  /* 0x0001080001f87983 */ /* 0x000ea80000300800 */
[----:B------:R-:W2:Y:S01]  /*6230*/  LDL.LU R247, [R1+0x104] ;  /* 0x0001040001f77983 */ /* 0x000ea20000300800 */
[----:B------:R-:W-:Y:S01]  /*6240*/  IMAD.X R241, RZ, RZ, R249, P4 ;  /* 0x000000fffff17224 */ /* 0x000fe200020e06f9 */
[----:B------:R-:W-:-:S02]  /*6250*/  IADD3 R242, P4, PT, R252, R250, RZ ;  /* 0x000000fafcf27210 */ /* 0x000fc40007f9e0ff */
[----:B------:R-:W3:Y:S01]  /*6260*/  LDL.LU R249, [R1+0x100] ;  /* 0x0001000001f97983 */ /* 0x000ee20000300800 */
[----:B------:R-:W-:-:S03]  /*6270*/  IADD3 R244, P6, PT, R252, R251, RZ ;  /* 0x000000fbfcf47210 */ /* 0x000fc60007fde0ff */
[----:B------:R-:W3:Y:S04]  /*6280*/  LDL.LU R250, [R1+0xfc] ;  /* 0x0000fc0001fa7983 */ /* 0x000ee80000300800 */
[----:B------:R-:W3:Y:S04]  /*6290*/  LDL.LU R251, [R1+0xf8] ;  /* 0x0000f80001fb7983 */ /* 0x000ee80000300800 */
[----:B------:R-:W3:Y:S04]  /*62a0*/  LDL.LU R245, [R1+0xc8] ;  /* 0x0000c80001f57983 */ /* 0x000ee80000300800 */
[----:B------:R-:W3:Y:S04]  /*62b0*/  LDL.LU R252, [R1+0xb4] ;  /* 0x0000b40001fc7983 */ /* 0x000ee80000300800 */
[----:B------:R-:W3:Y:S04]  /*62c0*/  LDL.LU R246, [R1+0xb8] ;  /* 0x0000b80001f67983 */ /* 0x000ee80000300800 */
[----:B------:R-:W3:Y:S04]  /*62d0*/  LDL.LU R3, [R1+0xbc] ;  /* 0x0000bc0001037983 */ /* 0x000ee80000300800 */
[----:B------:R-:W-:Y:S04]  /*62e0*/  STG.E desc[UR14][R28.64+0x100], R147 ;  /* 0x000100931c007986 */ /* 0x000fe8000c10190e */
[----:B------:R-:W-:Y:S04]  /*62f0*/  STG.E desc[UR14][R28.64+0x180], R187 ;  /* 0x000180bb1c007986 */ /* 0x000fe8000c10190e */
[----:B-----5:R-:W-:Y:S04]  /*6300*/  STG.E desc[UR14][R28.64+0x80], R243 ;  /* 0x000080f31c007986 */ /* 0x020fe8000c10190e */
[----:B--2---:R0:W-:Y:S04]  /*6310*/  STG.E desc[UR14][R28.64], R247 ;  /* 0x000000f71c007986 */ /* 0x0041e8000c10190e */
[----:B0-----:R-:W2:Y:S04]  /*6320*/  LDL.LU R247, [R1+0xa4] ;  /* 0x0000a40001f77983 */ /* 0x001ea80000300800 */
[----:B------:R-:W5:Y:S04]  /*6330*/  LDL.LU R243, [R1+0xb0] ;  /* 0x0000b00001f37983 */ /* 0x000f680000300800 */
[----:B------:R-:W2:Y:S04]  /*6340*/  LDL.LU R147, [R1+0xa0] ;  /* 0x0000a00001937983 */ /* 0x000ea80000300800 */
[----:B------:R-:W2:Y:S04]  /*6350*/  LDL.LU R28, [R1+0xc0] ;  /* 0x0000c000011c7983 */ /* 0x000ea80000300800 */
[----:B------:R-:W3:Y:S04]  /*6360*/  LDL.LU R29, [R1+0xc4] ;  /* 0x0000c400011d7983 */ /* 0x000ee80000300800 */
[----:B------:R-:W-:Y:S04]  /*6370*/  STG.E desc[UR14][R30.64+0x80], R248 ;  /* 0x000080f81e007986 */ /* 0x000fe8000c10190e */
[----:B------:R-:W-:Y:S04]  /*6380*/  STG.E desc[UR14][R30.64+0x100], R140 ;  /* 0x0001008c1e007986 */ /* 0x000fe8000c10190e */
[----:B------:R-:W-:Y:S04]  /*6390*/  STG.E desc[UR14][R30.64+0x180], R180 ;  /* 0x000180b41e007986 */ /* 0x000fe8000c10190e */
[----:B--2---:R-:W-:Y:S04]  /*63a0*/  STG.E desc[UR14][R30.64], R28 ;  /* 0x0000001c1e007986 */ /* 0x004fe8000c10190e */
[----:B---3--:R-:W-:Y:S04]  /*63b0*/  STG.E desc[UR14][R32.64], R29 ;  /* 0x0000001d20007986 */ /* 0x008fe8000c10190e */
[----:B------:R-:W-:Y:S04]  /*63c0*/  STG.E desc[UR14][R32.64+0x80], R249 ;  /* 0x000080f920007986 */ /* 0x000fe8000c10190e */
[----:B------:R-:W-:Y:S04]  /*63d0*/  STG.E desc[UR14][R32.64+0x100], R141 ;  /* 0x0001008d20007986 */ /* 0x000fe8000c10190e */
[----:B------:R-:W-:Y:S04]  /*63e0*/  STG.E desc[UR14][R32.64+0x180], R181 ;  /* 0x000180b520007986 */ /* 0x000fe8000c10190e */
[----:B------:R0:W-:Y:S04]  /*63f0*/  STG.E desc[UR14][R34.64], R245 ;  /* 0x000000f522007986 */ /* 0x0001e8000c10190e */
[----:B------:R-:W-:Y:S04]  /*6400*/  STG.E desc[UR14][R34.64+0x80], R250 ;  /* 0x000080fa22007986 */ /* 0x000fe8000c10190e */
[----:B------:R-:W-:Y:S04]  /*6410*/  STG.E desc[UR14][R34.64+0x100], R142 ;  /* 0x0001008e22007986 */ /* 0x000fe8000c10190e */
[----:B------:R-:W-:Y:S04]  /*6420*/  STG.E desc[UR14][R34.64+0x180], R182 ;  /* 0x000180b622007986 */ /* 0x000fe8000c10190e */
[----:B----4-:R1:W-:Y:S04]  /*6430*/  STG.E desc[UR14][R36.64], R0 ;  /* 0x0000000024007986 */ /* 0x0103e8000c10190e */
[----:B0-----:R-:W2:Y:S04]  /*6440*/  LDL.LU R245, [R1+0xa8] ;  /* 0x0000a80001f57983 */ /* 0x001ea80000300800 */
[----:B------:R-:W-:Y:S04]  /*6450*/  LDSM.16.M88.4 R32, [R2+0x100] ;  /* 0x000100000220783b */ /* 0x000fe80000000200 */
[----:B-1----:R-:W3:Y:S04]  /*6460*/  LDL.LU R0, [R1+0xac] ;  /* 0x0000ac0001007983 */ /* 0x002ee80000300800 */
[----:B------:R-:W-:Y:S04]  /*6470*/  STG.E desc[UR14][R36.64+0x80], R251 ;  /* 0x000080fb24007986 */ /* 0x000fe8000c10190e */
[----:B------:R-:W-:Y:S04]  /*6480*/  STG.E desc[UR14][R36.64+0x100], R143 ;  /* 0x0001008f24007986 */ /* 0x000fe8000c10190e */
[----:B------:R-:W-:Y:S04]  /*6490*/  STG.E desc[UR14][R36.64+0x180], R183 ;  /* 0x000180b724007986 */ /* 0x000fe8000c10190e */
[----:B-----5:R0:W-:Y:S04]  /*64a0*/  STG.E desc[UR14][R38.64], R243 ;  /* 0x000000f326007986 */ /* 0x0201e8000c10190e */
[----:B------:R-:W-:Y:S04]  /*64b0*/  STG.E desc[UR14][R38.64+0x80], R80 ;  /* 0x0000805026007986 */ /* 0x000fe8000c10190e */
[----:B------:R-:W-:Y:S04]  /*64c0*/  STG.E desc[UR14][R38.64+0x100], R136 ;  /* 0x0001008826007986 */ /* 0x000fe8000c10190e */
[----:B------:R-:W-:Y:S04]  /*64d0*/  STG.E desc[UR14][R38.64+0x180], R176 ;  /* 0x000180b026007986 */ /* 0x000fe8000c10190e */
[----:B------:R1:W-:Y:S04]  /*64e0*/  STG.E desc[UR14][R40.64], R252 ;  /* 0x000000fc28007986 */ /* 0x0003e8000c10190e */
[----:B------:R-:W-:Y:S04]  /*64f0*/  STG.E desc[UR14][R40.64+0x80], R81 ;  /* 0x0000805128007986 */ /* 0x000fe8000c10190e */
[----:B------:R-:W-:Y:S04]  /*6500*/  STG.E desc[UR14][R40.64+0x100], R137 ;  /* 0x0001008928007986 */ /* 0x000fe8000c10190e */
[----:B------:R-:W-:Y:S04]  /*6510*/  STG.E desc[UR14][R40.64+0x180], R177 ;  /* 0x000180b128007986 */ /* 0x000fe8000c10190e */
[----:B0-----:R-:W4:Y:S04]  /*6520*/  LDL.LU R243, [R1+0x90] ;  /* 0x0000900001f37983 */ /* 0x001f280000300800 */
[----:B------:R0:W-:Y:S04]  /*6530*/  STG.E desc[UR14][R42.64], R246 ;  /* 0x000000f62a007986 */ /* 0x0001e8000c10190e */
[----:B------:R-:W-:Y:S04]  /*6540*/  STG.E desc[UR14][R42.64+0x80], R82 ;  /* 0x000080522a007986 */ /* 0x000fe8000c10190e */
[----:B------:R-:W-:Y:S04]  /*6550*/  STG.E desc[UR14][R42.64+0x100], R138 ;  /* 0x0001008a2a007986 */ /* 0x000fe8000c10190e */
[----:B------:R-:W-:Y:S04]  /*6560*/  STG.E desc[UR14][R42.64+0x180], R178 ;  /* 0x000180b22a007986 */ /* 0x000fe8000c10190e */
[----:B-1----:R-:W5:Y:S04]  /*6570*/  LDL.LU R252, [R1+0x94] ;  /* 0x0000940001fc7983 */ /* 0x002f680000300800 */
[----:B------:R1:W-:Y:S04]  /*6580*/  STG.E desc[UR14][R44.64], R3 ;  /* 0x000000032c007986 */ /* 0x0003e8000c10190e */
[----:B0-----:R-:W5:Y:S04]  /*6590*/  LDL.LU R246, [R1+0x98] ;  /* 0x0000980001f67983 */ /* 0x001f680000300800 */
[----:B------:R-:W-:Y:S04]  /*65a0*/  LDSM.16.M88.4 R36, [R2+0x200] ;  /* 0x000200000224783b */ /* 0x000fe80000000200 */
[----:B-1----:R-:W5:Y:S04]  /*65b0*/  LDL.LU R3, [R1+0x9c] ;  /* 0x00009c0001037983 */ /* 0x002f680000300800 */
[----:B------:R-:W5:Y:S04]  /*65c0*/  LDL.LU R28, [R1+0xd0] ;  /* 0x0000d000011c7983 */ /* 0x000f680000300800 */
[----:B------:R-:W5:Y:S04]  /*65d0*/  LDL.LU R29, [R1] ;  /* 0x00000000011d7983 */ /* 0x000f680000300800 */
[----:B------:R-:W-:Y:S04]  /*65e0*/  STG.E desc[UR14][R44.64+0x80], R83 ;  /* 0x000080532c007986 */ /* 0x000fe8000c10190e */
[----:B------:R-:W-:Y:S04]  /*65f0*/  STG.E desc[UR14][R44.64+0x100], R139 ;  /* 0x0001008b2c007986 */ /* 0x000fe8000c10190e */
[----:B------:R-:W-:Y:S04]  /*6600*/  STG.E desc[UR14][R44.64+0x180], R179 ;  /* 0x000180b32c007986 */ /* 0x000fe8000c10190e */
[----:B------:R-:W5:Y:S04]  /*6610*/  LDL.LU R140, [R1+0xd4] ;  /* 0x0000d400018c7983 */ /* 0x000f680000300800 */
[----:B------:R-:W-:Y:S04]  /*6620*/  STG.E desc[UR14][R46.64], R147 ;  /* 0x000000932e007986 */ /* 0x000fe8000c10190e */
[----:B------:R-:W-:Y:S04]  /*6630*/  STG.E desc[UR14][R46.64+0x80], R76 ;  /* 0x0000804c2e007986 */ /* 0x000fe8000c10190e */
[----:B------:R-:W-:Y:S04]  /*6640*/  STG.E desc[UR14][R46.64+0x100], R132 ;  /* 0x000100842e007986 */ /* 0x000fe8000c10190e */
[----:B------:R-:W-:Y:S04]  /*6650*/  STG.E desc[UR14][R46.64+0x180], R172 ;  /* 0x000180ac2e007986 */ /* 0x000fe8000c10190e */
[----:B------:R-:W5:Y:S04]  /*6660*/  LDL.LU R248, [R1+0x4] ;  /* 0x0000040001f87983 */ /* 0x000f680000300800 */
[----:B------:R0:W-:Y:S04]  /*6670*/  STG.E desc[UR14][R48.64], R247 ;  /* 0x000000f730007986 */ /* 0x0001e8000c10190e */
[----:B------:R-:W5:Y:S04]  /*6680*/  LDL.LU R187, [R1+0xd8] ;  /* 0x0000d80001bb7983 */ /* 0x000f680000300800 */
[----:B------:R-:W-:Y:S04]  /*6690*/  STG.E desc[UR14][R48.64+0x80], R77 ;  /* 0x0000804d30007986 */ /* 0x000fe8000c10190e */
[----:B------:R-:W-:Y:S04]  /*66a0*/  STG.E desc[UR14][R48.64+0x100], R133 ;  /* 0x0001008530007986 */ /* 0x000fe8000c10190e */
[----:B------:R-:W-:Y:S04]  /*66b0*/  STG.E desc[UR14][R48.64+0x180], R173 ;  /* 0x000180ad30007986 */ /* 0x000fe8000c10190e */
[----:B0-----:R-:W5:Y:S04]  /*66c0*/  LDL.LU R247, [R1+0x8] ;  /* 0x0000080001f77983 */ /* 0x001f680000300800 */
[----:B------:R-:W-:Y:S04]  /*66d0*/  STG.E desc[UR14][R50.64+0x80], R78 ;  /* 0x0000804e32007986 */ /* 0x000fe8000c10190e */
[----:B------:R-:W-:Y:S04]  /*66e0*/  STG.E desc[UR14][R50.64+0x100], R134 ;  /* 0x0001008632007986 */ /* 0x000fe8000c10190e */
[----:B------:R-:W-:Y:S04]  /*66f0*/  STG.E desc[UR14][R50.64+0x180], R174 ;  /* 0x000180ae32007986 */ /* 0x000fe8000c10190e */
[----:B------:R-:W-:Y:S04]  /*6700*/  LDSM.16.M88.4 R40, [R2+0x300] ;  /* 0x000300000228783b */ /* 0x000fe80000000200 */
[----:B--2---:R0:W-:Y:S04]  /*6710*/  STG.E desc[UR14][R50.64], R245 ;  /* 0x000000f532007986 */ /* 0x0041e8000c10190e */
[----:B---3--:R1:W-:Y:S04]  /*6720*/  STG.E desc[UR14][R52.64], R0 ;  /* 0x0000000034007986 */ /* 0x0083e8000c10190e */
[----:B0-----:R-:W2:Y:S04]  /*6730*/  LDL.LU R245, [R1+0xdc] ;  /* 0x0000dc0001f57983 */ /* 0x001ea80000300800 */
[----:B-1----:R-:W3:Y:S04]  /*6740*/  LDL.LU R0, [R1+0xc] ;  /* 0x00000c0001007983 */ /* 0x002ee80000300800 */
[----:B------:R-:W-:Y:S04]  /*6750*/  STG.E desc[UR14][R52.64+0x80], R79 ;  /* 0x0000804f34007986 */ /* 0x000fe8000c10190e */
[----:B------:R-:W-:Y:S04]  /*6760*/  STG.E desc[UR14][R52.64+0x100], R135 ;  /* 0x0001008734007986 */ /* 0x000fe8000c10190e */
[----:B------:R-:W-:Y:S04]  /*6770*/  STG.E desc[UR14][R52.64+0x180], R175 ;  /* 0x000180af34007986 */ /* 0x000fe8000c10190e */
[----:B------:R-:W-:Y:S04]  /*6780*/  STG.E desc[UR14][R54.64+0x80], R72 ;  /* 0x0000804836007986 */ /* 0x000fe8000c10190e */
[----:B------:R-:W-:Y:S04]  /*6790*/  STG.E desc[UR14][R54.64+0x100], R128 ;  /* 0x0001008036007986 */ /* 0x000fe8000c10190e */
[----:B------:R-:W-:Y:S04]  /*67a0*/  STG.E desc[UR14][R54.64+0x180], R168 ;  /* 0x000180a836007986 */ /* 0x000fe8000c10190e */
[----:B------:R-:W3:Y:S04]  /*67b0*/  LDL.LU R147, [R1+0xe0] ;  /* 0x0000e00001937983 */ /* 0x000ee80000300800 */
[----:B----4-:R-:W-:Y:S04]  /*67c0*/  STG.E desc[UR14][R54.64], R243 ;  /* 0x000000f336007986 */ /* 0x010fe8000c10190e */
[----:B------:R-:W-:Y:S04]  /*67d0*/  STG.E desc[UR14][R56.64+0x80], R73 ;  /* 0x0000804938007986 */ /* 0x000fe8000c10190e */
[----:B------:R-:W-:Y:S04]  /*67e0*/  STG.E desc[UR14][R56.64+0x100], R129 ;  /* 0x0001008138007986 */ /* 0x000fe8000c10190e */
[----:B------:R-:W-:Y:S04]  /*67f0*/  STG.E desc[UR14][R56.64+0x180], R169 ;  /* 0x000180a938007986 */ /* 0x000fe8000c10190e */
[----:B-----5:R0:W-:Y:S04]  /*6800*/  STG.E desc[UR14][R56.64], R252 ;  /* 0x000000fc38007986 */ /* 0x0201e8000c10190e */
[----:B------:R-:W-:Y:S04]  /*6810*/  STG.E desc[UR14][R58.64+0x80], R74 ;  /* 0x0000804a3a007986 */ /* 0x000fe8000c10190e */
[----:B------:R1:W-:Y:S04]  /*6820*/  STG.E desc[UR14][R58.64], R246 ;  /* 0x000000f63a007986 */ /* 0x0003e8000c10190e */
[----:B------:R-:W-:Y:S04]  /*6830*/  STG.E desc[UR14][R58.64+0x100], R130 ;  /* 0x000100823a007986 */ /* 0x000fe8000c10190e */
[----:B------:R-:W-:Y:S04]  /*6840*/  STG.E desc[UR14][R58.64+0x180], R170 ;  /* 0x000180aa3a007986 */ /* 0x000fe8000c10190e */
[----:B0-----:R-:W4:Y:S04]  /*6850*/  LDL.LU R252, [R1+0xe4] ;  /* 0x0000e40001fc7983 */ /* 0x001f280000300800 */
[----:B------:R0:W-:Y:S04]  /*6860*/  STG.E desc[UR14][R60.64], R3 ;  /* 0x000000033c007986 */ /* 0x0001e8000c10190e */
[----:B-1----:R-:W5:Y:S04]  /*6870*/  LDL.LU R246, [R1+0xe8] ;  /* 0x0000e80001f67983 */ /* 0x002f680000300800 */
[----:B0-----:R-:W5:Y:S04]  /*6880*/  LDL.LU R3, [R1+0xec] ;  /* 0x0000ec0001037983 */ /* 0x001f680000300800 */
[----:B------:R-:W-:Y:S04]  /*6890*/  STG.E desc[UR14][R60.64+0x80], R75 ;  /* 0x0000804b3c007986 */ /* 0x000fe8000c10190e */
        /* <DEDUP_REMOVED lines=10> */
[----:B------:R-:W5:Y:S04]  /*6940*/  LDL.LU R243, [R1+0x80] ;  /* 0x0000800001f37983 */ /* 0x000f680000300800 */
[----:B------:R0:W-:Y:S04]  /*6950*/  STG.E desc[UR14][R66.64+0x80], R247 ;  /* 0x000080f742007986 */ /* 0x0001e8000c10190e */
[----:B------:R-:W-:Y:S04]  /*6960*/  STG.E desc[UR14][R66.64], R187 ;  /* 0x000000bb42007986 */ /* 0x000fe8000c10190e */
[----:B------:R-:W-:Y:S04]  /*6970*/  STG.E desc[UR14][R66.64+0x100], R126 ;  /* 0x0001007e42007986 */ /* 0x000fe8000c10190e */
[----:B------:R-:W-:Y:S04]  /*6980*/  STG.E desc[UR14][R66.64+0x180], R166 ;  /* 0x000180a642007986 */ /* 0x000fe8000c10190e */
[----:B0-----:R-:W5:Y:S04]  /*6990*/  LDL.LU R247, [R1+0x84] ;  /* 0x0000840001f77983 */ /* 0x001f680000300800 */
[----:B------:R-:W-:Y:S04]  /*69a0*/  STG.E desc[UR14][R84.64+0x100], R127 ;  /* 0x0001007f54007986 */ /* 0x000fe8000c10190e */
[----:B------:R-:W-:Y:S04]  /*69b0*/  STG.E desc[UR14][R84.64+0x180], R167 ;  /* 0x000180a754007986 */ /* 0x000fe8000c10190e */
[----:B------:R-:W0:Y:S04]  /*69c0*/  LDSM.16.M88.4 R28, [R2] ;  /* 0x00000000021c783b */ /* 0x000e280000000200 */
[----:B--2---:R1:W-:Y:S04]  /*69d0*/  STG.E desc[UR14][R84.64], R245 ;  /* 0x000000f554007986 */ /* 0x0043e8000c10190e */
[----:B---3--:R2:W-:Y:S04]  /*69e0*/  STG.E desc[UR14][R84.64+0x80], R0 ;  /* 0x0000800054007986 */ /* 0x0085e8000c10190e */
[----:B-1----:R-:W3:Y:S04]  /*69f0*/  LDL.LU R245, [R1+0x88] ;  /* 0x0000880001f57983 */ /* 0x002ee80000300800 */
[----:B--2---:R-:W2:Y:S04]  /*6a00*/  LDL.LU R0, [R1+0x8c] ;  /* 0x00008c0001007983 */ /* 0x004ea80000300800 */
[----:B------:R-:W-:Y:S04]  /*6a10*/  STG.E desc[UR14][R86.64+0x80], R68 ;  /* 0x0000804456007986 */ /* 0x000fe8000c10190e */
[----:B------:R-:W-:Y:S04]  /*6a20*/  STG.E desc[UR14][R86.64+0x100], R120 ;  /* 0x0001007856007986 */ /* 0x000fe8000c10190e */
[----:B------:R-:W-:Y:S04]  /*6a30*/  STG.E desc[UR14][R86.64+0x180], R160 ;  /* 0x000180a056007986 */ /* 0x000fe8000c10190e */
[----:B------:R-:W-:Y:S04]  /*6a40*/  STG.E desc[UR14][R86.64], R147 ;  /* 0x0000009356007986 */ /* 0x000fe8000c10190e */
[----:B------:R-:W2:Y:S04]  /*6a50*/  LDL.LU R187, [R1+0x70] ;  /* 0x0000700001bb7983 */ /* 0x000ea80000300800 */
[----:B------:R-:W-:Y:S04]  /*6a60*/  STG.E desc[UR14][R144.64+0x80], R69 ;  /* 0x0000804590007986 */ /* 0x000fe8000c10190e */
[----:B------:R-:W-:Y:S04]  /*6a70*/  STG.E desc[UR14][R144.64+0x100], R121 ;  /* 0x0001007990007986 */ /* 0x000fe8000c10190e */
[----:B------:R-:W-:Y:S04]  /*6a80*/  STG.E desc[UR14][R144.64+0x180], R161 ;  /* 0x000180a190007986 */ /* 0x000fe8000c10190e */
[----:B----4-:R1:W-:Y:S04]  /*6a90*/  STG.E desc[UR14][R144.64], R252 ;  /* 0x000000fc90007986 */ /* 0x0103e8000c10190e */
[----:B------:R-:W-:Y:S04]  /*6aa0*/  STG.E desc[UR14][R156.64+0x80], R70 ;  /* 0x000080469c007986 */ /* 0x000fe8000c10190e */
[----:B-----5:R4:W-:Y:S04]  /*6ab0*/  STG.E desc[UR14][R156.64], R246 ;  /* 0x000000f69c007986 */ /* 0x0209e8000c10190e */
[----:B------:R-:W-:Y:S04]  /*6ac0*/  STG.E desc[UR14][R156.64+0x100], R122 ;  /* 0x0001007a9c007986 */ /* 0x000fe8000c10190e */
[----:B------:R-:W-:Y:S04]  /*6ad0*/  STG.E desc[UR14][R156.64+0x180], R162 ;  /* 0x000180a29c007986 */ /* 0x000fe8000c10190e */
[----:B-1----:R-:W5:Y:S04]  /*6ae0*/  LDL.LU R252, [R1+0x74] ;  /* 0x0000740001fc7983 */ /* 0x002f680000300800 */
[----:B------:R1:W-:Y:S04]  /*6af0*/  STG.E desc[UR14][R158.64], R3 ;  /* 0x000000039e007986 */ /* 0x0003e8000c10190e */
[----:B----4-:R-:W4:Y:S04]  /*6b00*/  LDL.LU R246, [R1+0x78] ;  /* 0x0000780001f67983 */ /* 0x010f280000300800 */
[----:B-1----:R-:W4:Y:S04]  /*6b10*/  LDL.LU R3, [R1+0x7c] ;  /* 0x00007c0001037983 */ /* 0x002f280000300800 */
[----:B------:R-:W-:Y:S04]  /*6b20*/  STG.E desc[UR14][R158.64+0x80], R71 ;  /* 0x000080479e007986 */ /* 0x000fe8000c10190e */
[----:B------:R-:W-:Y:S04]  /*6b30*/  STG.E desc[UR14][R158.64+0x100], R123 ;  /* 0x0001007b9e007986 */ /* 0x000fe8000c10190e */
[----:B------:R-:W-:Y:S04]  /*6b40*/  STG.E desc[UR14][R158.64+0x180], R163 ;  /* 0x000180a39e007986 */ /* 0x000fe8000c10190e */
[----:B------:R-:W-:Y:S04]  /*6b50*/  STG.E desc[UR14][R184.64+0x80], R116 ;  /* 0x00008074b8007986 */ /* 0x000fe8000c10190e */
[----:B------:R-:W-:Y:S04]  /*6b60*/  STG.E desc[UR14][R184.64+0x100], R4 ;  /* 0x00010004b8007986 */ /* 0x000fe8000c10190e */
[----:B0-----:R-:W-:Y:S04]  /*6b70*/  STG.E desc[UR14][R184.64+0x180], R28 ;  /* 0x0001801cb8007986 */ /* 0x001fe8000c10190e */
[----:B------:R-:W-:Y:S04]  /*6b80*/  STG.E desc[UR14][R184.64], R243 ;  /* 0x000000f3b8007986 */ /* 0x000fe8000c10190e */
[----:B------:R-:W4:Y:S04]  /*6b90*/  LDL.LU R147, [R1+0x60] ;  /* 0x0000600001937983 */ /* 0x000f280000300800 */
[----:B------:R-:W-:Y:S04]  /*6ba0*/  STG.E desc[UR14][R188.64+0x80], R117 ;  /* 0x00008075bc007986 */ /* 0x000fe8000c10190e */
[----:B------:R-:W-:Y:S04]  /*6bb0*/  STG.E desc[UR14][R188.64+0x100], R5 ;  /* 0x00010005bc007986 */ /* 0x000fe8000c10190e */
[----:B------:R-:W-:Y:S04]  /*6bc0*/  STG.E desc[UR14][R188.64+0x180], R29 ;  /* 0x0001801dbc007986 */ /* 0x000fe8000c10190e */
[----:B------:R0:W-:Y:S04]  /*6bd0*/  STG.E desc[UR14][R188.64], R247 ;  /* 0x000000f7bc007986 */ /* 0x0001e8000c10190e */
[----:B------:R-:W-:Y:S04]  /*6be0*/  STG.E desc[UR14][R190.64+0x80], R118 ;  /* 0x00008076be007986 */ /* 0x000fe8000c10190e */
[----:B------:R-:W-:Y:S04]  /*6bf0*/  STG.E desc[UR14][R190.64+0x100], R6 ;  /* 0x00010006be007986 */ /* 0x000fe8000c10190e */
[----:B0-----:R-:W4:Y:S04]  /*6c00*/  LDL.LU R247, [R1+0x64] ;  /* 0x0000640001f77983 */ /* 0x001f280000300800 */
[----:B------:R-:W-:Y:S04]  /*6c10*/  STG.E desc[UR14][R190.64+0x180], R30 ;  /* 0x0001801ebe007986 */ /* 0x000fe8000c10190e */
[----:B---3--:R0:W-:Y:S04]  /*6c20*/  STG.E desc[UR14][R190.64], R245 ;  /* 0x000000f5be007986 */ /* 0x0081e8000c10190e */
[----:B--2---:R1:W-:Y:S04]  /*6c30*/  STG.E desc[UR14][R192.64], R0 ;  /* 0x00000000c0007986 */ /* 0x0043e8000c10190e */
        /* <DEDUP_REMOVED lines=8> */
[----:B------:R-:W-:Y:S04]  /*6cc0*/  STG.E desc[UR14][R194.64+0x180], R32 ;  /* 0x00018020c2007986 */ /* 0x000fe8000c10190e */
[----:B------:R-:W3:Y:S04]  /*6cd0*/  LDL.LU R243, [R1+0x50] ;  /* 0x0000500001f37983 */ /* 0x000ee80000300800 */
[----:B------:R-:W-:Y:S04]  /*6ce0*/  STG.E desc[UR14][R196.64+0x80], R113 ;  /* 0x00008071c4007986 */ /* 0x000fe8000c10190e */
[----:B------:R-:W-:Y:S04]  /*6cf0*/  STG.E desc[UR14][R196.64+0x100], R9 ;  /* 0x00010009c4007986 */ /* 0x000fe8000c10190e */
[----:B------:R-:W-:Y:S04]  /*6d00*/  STG.E desc[UR14][R196.64+0x180], R33 ;  /* 0x00018021c4007986 */ /* 0x000fe8000c10190e */
[----:B------:R-:W0:Y:S04]  /*6d10*/  LDSM.16.M88.4 R4, [R2+0x400] ;  /* 0x000400000204783b */ /* 0x000e280000000200 */
[----:B------:R-:W-:Y:S04]  /*6d20*/  LDSM.16.M88.4 R28, [R2+0x700] ;  /* 0x00070000021c783b */ /* 0x000fe80000000200 */
[----:B-----5:R1:W-:Y:S04]  /*6d30*/  STG.E desc[UR14][R196.64], R252 ;  /* 0x000000fcc4007986 */ /* 0x0203e8000c10190e */
[----:B------:R-:W-:Y:S04]  /*6d40*/  STG.E desc[UR14][R198.64+0x80], R114 ;  /* 0x00008072c6007986 */ /* 0x000fe8000c10190e */
[----:B----4-:R4:W-:Y:S04]  /*6d50*/  STG.E desc[UR14][R198.64], R246 ;  /* 0x000000f6c6007986 */ /* 0x0109e8000c10190e */
        /* <DEDUP_REMOVED lines=11> */
[----:B------:R-:W-:Y:S04]  /*6e10*/  STG.E desc[UR14][R202.64+0x100], R12 ;  /* 0x0001000cca007986 */ /* 0x000fe8000c10190e */
[----:B------:R-:W-:Y:S04]  /*6e20*/  STG.E desc[UR14][R202.64+0x180], R36 ;  /* 0x00018024ca007986 */ /* 0x000fe8000c10190e */
[----:B------:R-:W4:Y:S04]  /*6e30*/  LDL.LU R248, [R1+0x40] ;  /* 0x0000400001f87983 */ /* 0x000f280000300800 */
[----:B------:R-:W-:Y:S04]  /*6e40*/  STG.E desc[UR14][R204.64+0x80], R109 ;  /* 0x0000806dcc007986 */ /* 0x000fe8000c10190e */
[----:B------:R1:W-:Y:S04]  /*6e50*/  STG.E desc[UR14][R204.64], R247 ;  /* 0x000000f7cc007986 */ /* 0x0003e8000c10190e */
[----:B------:R-:W-:Y:S04]  /*6e60*/  STG.E desc[UR14][R204.64+0x100], R13 ;  /* 0x0001000dcc007986 */ /* 0x000fe8000c10190e */
[----:B------:R-:W-:Y:S04]  /*6e70*/  STG.E desc[UR14][R204.64+0x180], R37 ;  /* 0x00018025cc007986 */ /* 0x000fe8000c10190e */
[----:B-1----:R-:W4:Y:S04]  /*6e80*/  LDL.LU R247, [R1+0x44] ;  /* 0x0000440001f77983 */ /* 0x002f280000300800 */
[----:B------:R-:W-:Y:S04]  /*6e90*/  STG.E desc[UR14][R206.64+0x80], R110 ;  /* 0x0000806ece007986 */ /* 0x000fe8000c10190e */
[----:B------:R-:W-:Y:S04]  /*6ea0*/  STG.E desc[UR14][R206.64+0x100], R14 ;  /* 0x0001000ece007986 */ /* 0x000fe8000c10190e */
[----:B------:R-:W-:Y:S04]  /*6eb0*/  STG.E desc[UR14][R206.64+0x180], R38 ;  /* 0x00018026ce007986 */ /* 0x000fe8000c10190e */
[----:B------:R-:W1:Y:S04]  /*6ec0*/  LDSM.16.M88.4 R8, [R2+0x500] ;  /* 0x000500000208783b */ /* 0x000e680000000200 */
[----:B--2---:R2:W-:Y:S04]  /*6ed0*/  STG.E desc[UR14][R206.64], R245 ;  /* 0x000000f5ce007986 */ /* 0x0045e8000c10190e */
[----:B---3--:R3:W-:Y:S04]  /*6ee0*/  STG.E desc[UR14][R208.64], R0 ;  /* 0x00000000d0007986 */ /* 0x0087e8000c10190e */
[----:B--2---:R-:W2:Y:S04]  /*6ef0*/  LDL.LU R245, [R1+0x48] ;  /* 0x0000480001f57983 */ /* 0x004ea80000300800 */
[----:B---3--:R-:W3:Y:S04]  /*6f00*/  LDL.LU R0, [R1+0x4c] ;  /* 0x00004c0001007983 */ /* 0x008ee80000300800 */
        /* <DEDUP_REMOVED lines=12> */
[----:B-----5:R5:W-:Y:S04]  /*6fd0*/  STG.E desc[UR14][R212.64], R252 ;  /* 0x000000fcd4007986 */ /* 0x020be8000c10190e */
[----:B------:R-:W-:Y:S04]  /*6fe0*/  STG.E desc[UR14][R214.64+0x80], R106 ;  /* 0x0000806ad6007986 */ /* 0x000fe8000c10190e */
[----:B----4-:R4:W-:Y:S04]  /*6ff0*/  STG.E desc[UR14][R214.64], R246 ;  /* 0x000000f6d6007986 */ /* 0x0109e8000c10190e */
[----:B------:R-:W-:Y:S04]  /*7000*/  STG.E desc[UR14][R214.64+0x100], R18 ;  /* 0x00010012d6007986 */ /* 0x000fe8000c10190e */
[----:B------:R-:W-:Y:S04]  /*7010*/  STG.E desc[UR14][R214.64+0x180], R42 ;  /* 0x0001802ad6007986 */ /* 0x000fe8000c10190e */
[----:B-----5:R-:W5:Y:S04]  /*7020*/  LDL.LU R252, [R1+0x34] ;  /* 0x0000340001fc7983 */ /* 0x020f680000300800 */
[----:B------:R0:W-:Y:S04]  /*7030*/  STG.E desc[UR14][R216.64], R3 ;  /* 0x00000003d8007986 */ /* 0x0001e8000c10190e */
[----:B----4-:R-:W4:Y:S04]  /*7040*/  LDL.LU R246, [R1+0x38] ;  /* 0x0000380001f67983 */ /* 0x010f280000300800 */
[----:B0-----:R-:W4:Y:S04]  /*7050*/  LDL.LU R3, [R1+0x3c] ;  /* 0x00003c0001037983 */ /* 0x001f280000300800 */
[----:B------:R-:W4:Y:S04]  /*7060*/  LDL.LU R147, [R1+0x20] ;  /* 0x0000200001937983 */ /* 0x000f280000300800 */
[----:B------:R-:W-:Y:S04]  /*7070*/  STG.E desc[UR14][R216.64+0x80], R107 ;  /* 0x0000806bd8007986 */ /* 0x000fe8000c10190e */
[----:B------:R-:W-:Y:S04]  /*7080*/  STG.E desc[UR14][R216.64+0x100], R19 ;  /* 0x00010013d8007986 */ /* 0x000fe8000c10190e */
[----:B------:R-:W-:Y:S04]  /*7090*/  STG.E desc[UR14][R216.64+0x180], R43 ;  /* 0x0001802bd8007986 */ /* 0x000fe8000c10190e */
[----:B------:R-:W-:Y:S04]  /*70a0*/  STG.E desc[UR14][R218.64], R248 ;  /* 0x000000f8da007986 */ /* 0x000fe8000c10190e */
[----:B------:R-:W-:Y:S04]  /*70b0*/  STG.E desc[UR14][R218.64+0x80], R100 ;  /* 0x00008064da007986 */ /* 0x000fe8000c10190e */
[----:B------:R-:W-:Y:S04]  /*70c0*/  STG.E desc[UR14][R218.64+0x100], R20 ;  /* 0x00010014da007986 */ /* 0x000fe8000c10190e */
[----:B------:R-:W-:Y:S04]  /*70d0*/  STG.E desc[UR14][R218.64+0x180], R4 ;  /* 0x00018004da007986 */ /* 0x000fe8000c10190e */
[----:B------:R0:W-:Y:S04]  /*70e0*/  STG.E desc[UR14][R220.64], R247 ;  /* 0x000000f7dc007986 */ /* 0x0001e8000c10190e */
[----:B------:R-:W-:Y:S04]  /*70f0*/  STG.E desc[UR14][R220.64+0x80], R101 ;  /* 0x00008065dc007986 */ /* 0x000fe8000c10190e */
[----:B------:R-:W-:Y:S04]  /*7100*/  STG.E desc[UR14][R220.64+0x100], R21 ;  /* 0x00010015dc007986 */ /* 0x000fe8000c10190e */
[----:B------:R-:W-:Y:S04]  /*7110*/  STG.E desc[UR14][R220.64+0x180], R5 ;  /* 0x00018005dc007986 */ /* 0x000fe8000c10190e */
[----:B------:R-:W4:Y:S04]  /*7120*/  LDL.LU R243, [R1+0x24] ;  /* 0x0000240001f37983 */ /* 0x000f280000300800 */
[----:B------:R-:W-:Y:S04]  /*7130*/  STG.E desc[UR14][R222.64+0x80], R102 ;  /* 0x00008066de007986 */ /* 0x000fe8000c10190e */
[----:B------:R-:W-:Y:S04]  /*7140*/  STG.E desc[UR14][R222.64+0x100], R22 ;  /* 0x00010016de007986 */ /* 0x000fe8000c10190e */
[----:B------:R-:W-:Y:S04]  /*7150*/  STG.E desc[UR14][R222.64+0x180], R6 ;  /* 0x00018006de007986 */ /* 0x000fe8000c10190e */
[----:B0-----:R-:W4:Y:S04]  /*7160*/  LDL.LU R247, [R1+0x28] ;  /* 0x0000280001f77983 */ /* 0x001f280000300800 */
[----:B--2---:R-:W-:Y:S04]  /*7170*/  STG.E desc[UR14][R222.64], R245 ;  /* 0x000000f5de007986 */ /* 0x004fe8000c10190e */
[----:B---3--:R0:W-:Y:S04]  /*7180*/  STG.E desc[UR14][R224.64], R0 ;  /* 0x00000000e0007986 */ /* 0x0081e8000c10190e */
[----:B0-----:R-:W2:Y:S04]  /*7190*/  LDL.LU R0, [R1+0x2c] ;  /* 0x00002c0001007983 */ /* 0x001ea80000300800 */
[----:B------:R-:W3:Y:S04]  /*71a0*/  LDL.LU R245, [R1+0x10] ;  /* 0x0000100001f57983 */ /* 0x000ee80000300800 */
[----:B------:R-:W-:Y:S04]  /*71b0*/  STG.E desc[UR14][R224.64+0x80], R103 ;  /* 0x00008067e0007986 */ /* 0x000fe8000c10190e */
[----:B------:R-:W-:Y:S04]  /*71c0*/  STG.E desc[UR14][R224.64+0x100], R23 ;  /* 0x00010017e0007986 */ /* 0x000fe8000c10190e */
[----:B------:R-:W-:Y:S04]  /*71d0*/  STG.E desc[UR14][R224.64+0x180], R7 ;  /* 0x00018007e0007986 */ /* 0x000fe8000c10190e */
[----:B------:R0:W-:Y:S04]  /*71e0*/  STG.E desc[UR14][R226.64], R187 ;  /* 0x000000bbe2007986 */ /* 0x0001e8000c10190e */
[----:B------:R-:W-:Y:S04]  /*71f0*/  STG.E desc[UR14][R226.64+0x80], R96 ;  /* 0x00008060e2007986 */ /* 0x000fe8000c10190e */
[----:B------:R-:W-:Y:S04]  /*7200*/  STG.E desc[UR14][R226.64+0x100], R24 ;  /* 0x00010018e2007986 */ /* 0x000fe8000c10190e */
[----:B-1----:R-:W-:Y:S04]  /*7210*/  STG.E desc[UR14][R226.64+0x180], R8 ;  /* 0x00018008e2007986 */ /* 0x002fe8000c10190e */
[----:B------:R-:W-:Y:S04]  /*7220*/  STG.E desc[UR14][R228.64+0x80], R97 ;  /* 0x00008061e4007986 */ /* 0x000fe8000c10190e */
[----:B------:R-:W-:Y:S04]  /*7230*/  STG.E desc[UR14][R228.64+0x100], R25 ;  /* 0x00010019e4007986 */ /* 0x000fe8000c10190e */
[----:B------:R-:W-:Y:S01]  /*7240*/  STG.E desc[UR14][R228.64+0x180], R9 ;  /* 0x00018009e4007986 */ /* 0x000fe2000c10190e */
[----:B0-----:R-:W-:-:S03]  /*7250*/  IMAD.X R187, RZ, RZ, R91, P3 ;  /* 0x000000ffffbb7224 */ /* 0x001fc600018e065b */
[----:B-----5:R0:W-:Y:S04]  /*7260*/  STG.E desc[UR14][R228.64], R252 ;  /* 0x000000fce4007986 */ /* 0x0201e8000c10190e */
[----:B------:R-:W-:Y:S04]  /*7270*/  STG.E desc[UR14][R230.64+0x80], R98 ;  /* 0x00008062e6007986 */ /* 0x000fe8000c10190e */
[----:B----4-:R1:W-:Y:S04]  /*7280*/  STG.E desc[UR14][R230.64], R246 ;  /* 0x000000f6e6007986 */ /* 0x0103e8000c10190e */
[----:B------:R-:W-:Y:S04]  /*7290*/  STG.E desc[UR14][R230.64+0x100], R26 ;  /* 0x0001001ae6007986 */ /* 0x000fe8000c10190e */
[----:B------:R-:W-:Y:S04]  /*72a0*/  STG.E desc[UR14][R230.64+0x180], R10 ;  /* 0x0001800ae6007986 */ /* 0x000fe8000c10190e */
[----:B------:R4:W-:Y:S04]  /*72b0*/  STG.E desc[UR14][R232.64], R3 ;  /* 0x00000003e8007986 */ /* 0x0009e8000c10190e */
[----:B0-----:R-:W5:Y:S04]  /*72c0*/  LDL.LU R252, [R1+0x14] ;  /* 0x0000140001fc7983 */ /* 0x001f680000300800 */
[----:B------:R-:W-:Y:S04]  /*72d0*/  STG.E desc[UR14][R232.64+0x80], R99 ;  /* 0x00008063e8007986 */ /* 0x000fe8000c10190e */
[----:B------:R-:W-:Y:S04]  /*72e0*/  STG.E desc[UR14][R232.64+0x100], R27 ;  /* 0x0001001be8007986 */ /* 0x000fe8000c10190e */
[----:B------:R-:W-:Y:S04]  /*72f0*/  STG.E desc[UR14][R232.64+0x180], R11 ;  /* 0x0001800be8007986 */ /* 0x000fe8000c10190e */
[----:B-1----:R-:W5:Y:S04]  /*7300*/  LDL.LU R246, [R1+0x18] ;  /* 0x0000180001f67983 */ /* 0x002f680000300800 */
[----:B------:R0:W-:Y:S04]  /*7310*/  STG.E desc[UR14][R234.64], R147 ;  /* 0x00000093ea007986 */ /* 0x0001e8000c10190e */
[----:B----4-:R-:W4:Y:S01]  /*7320*/  LDL.LU R3, [R1+0x1c] ;  /* 0x00001c0001037983 */ /* 0x010f220000300800 */
[----:B0-----:R-:W-:-:S03]  /*7330*/  IMAD.X R147, RZ, RZ, R90, P5 ;  /* 0x000000ffff937224 */ /* 0x001fc600028e065a */
[----:B------:R-:W4:Y:S04]  /*7340*/  LDL.LU R90, [R1+0xf4] ;  /* 0x0000f400015a7983 */ /* 0x000f280000300800 */
        /* <DEDUP_REMOVED lines=15> */
[----:B--2---:R0:W-:Y:S04]  /*7440*/  STG.E desc[UR14][R240.64], R0 ;  /* 0x00000000f0007986 */ /* 0x0041e8000c10190e */
[----:B---3--:R1:W-:Y:S01]  /*7450*/  STG.E desc[UR14][R146.64], R245 ;  /* 0x000000f592007986 */ /* 0x0083e2000c10190e */
[----:B0-----:R-:W0:Y:S01]  /*7460*/  S2R R0, SR_TID.X ;  /* 0x0000000000007919 */ /* 0x001e220000002100 */
[----:B-1----:R-:W1:Y:S01]  /*7470*/  S2R R245, SR_TID.X ;  /* 0x0000000000f57919 */ /* 0x002e620000002100 */
[----:B0-----:R-:W-:-:S02]  /*7480*/  SHF.R.U32.HI R0, RZ, 0x5, R0 ;  /* 0x00000005ff007819 */ /* 0x001fc40000011600 */
[----:B-1----:R-:W-:Y:S02]  /*7490*/  SHF.R.U32.HI R245, RZ, 0x5, R245 ;  /* 0x00000005fff57819 */ /* 0x002fe400000116f5 */
[----:B------:R-:W-:Y:S02]  /*74a0*/  SGXT.U32 R0, R0, 0x2 ;  /* 0x000000020000781a */ /* 0x000fe40000000000 */
[----:B------:R-:W-:Y:S02]  /*74b0*/  SGXT.U32 R245, R245, 0x2 ;  /* 0x00000002f5f5781a */ /* 0x000fe40000000000 */
[----:B------:R-:W-:Y:S02]  /*74c0*/  LOP3.LUT R0, R0, 0xf8, RZ, 0xfc, !PT ;  /* 0x000000f800007812 */ /* 0x000fe400078efcff */
[----:B------:R-:W-:-:S03]  /*74d0*/  LOP3.LUT R245, R245, 0xfc, RZ, 0xfc, !PT ;  /* 0x000000fcf5f57812 */ /* 0x000fc600078efcff */
[----:B------:R-:W-:Y:S02]  /*74e0*/  IMAD.SHL.U32 R0, R0, 0x80, RZ ;  /* 0x0000008000007824 */ /* 0x000fe400078e00ff */
[----:B------:R-:W-:-:S03]  /*74f0*/  IMAD.SHL.U32 R2, R245, 0x80, RZ ;  /* 0x00000080f5027824 */ /* 0x000fc600078e00ff */
[----:B------:R-:W-:Y:S02]  /*7500*/  LEA.HI.X R0, R0, UR23, RZ, 0x2, P2 ;  /* 0x0000001700007c11 */ /* 0x000fe400090f14ff */
[----:B------:R-:W-:-:S03]  /*7510*/  LEA.HI.X R2, R2, UR25, RZ, 0x2, P0 ;  /* 0x0000001902027c11 */ /* 0x000fc600080f14ff */
[----:B------:R-:W-:Y:S02]  /*7520*/  IMAD.X R243, RZ, RZ, R0, P4 ;  /* 0x000000fffff37224 */ /* 0x000fe400020e0600 */
[----:B------:R-:W-:Y:S01]  /*7530*/  IMAD.X R245, RZ, RZ, R2, P6 ;  /* 0x000000fffff57224 */ /* 0x000fe200030e0602 */
[----:B------:R0:W-:Y:S04]  /*7540*/  STG.E desc[UR14][R146.64+0x80], R88 ;  /* 0x0000805892007986 */ /* 0x0001e8000c10190e */
[----:B------:R0:W-:Y:S04]  /*7550*/  STG.E desc[UR14][R146.64+0x100], R152 ;  /* 0x0001009892007986 */ /* 0x0001e8000c10190e */
[----:B------:R0:W-:Y:S04]  /*7560*/  STG.E desc[UR14][R146.64+0x180], R28 ;  /* 0x0001801c92007986 */ /* 0x0001e8000c10190e */
[----:B------:R0:W-:Y:S04]  /*7570*/  STG.E desc[UR14][R186.64+0x80], R89 ;  /* 0x00008059ba007986 */ /* 0x0001e8000c10190e */
[----:B------:R0:W-:Y:S04]  /*7580*/  STG.E desc[UR14][R186.64+0x100], R153 ;  /* 0x00010099ba007986 */ /* 0x0001e8000c10190e */
[----:B------:R0:W-:Y:S04]  /*7590*/  STG.E desc[UR14][R186.64+0x180], R29 ;  /* 0x0001801dba007986 */ /* 0x0001e8000c10190e */
[----:B-----5:R0:W-:Y:S04]  /*75a0*/  STG.E desc[UR14][R186.64], R252 ;  /* 0x000000fcba007986 */ /* 0x0201e8000c10190e */
[----:B------:R0:W-:Y:S04]  /*75b0*/  STG.E desc[UR14][R242.64+0x100], R154 ;  /* 0x0001009af2007986 */ /* 0x0001e8000c10190e */
[----:B------:R0:W-:Y:S04]  /*75c0*/  STG.E desc[UR14][R242.64+0x180], R30 ;  /* 0x0001801ef2007986 */ /* 0x0001e8000c10190e */
[----:B------:R0:W-:Y:S04]  /*75d0*/  STG.E desc[UR14][R242.64], R246 ;  /* 0x000000f6f2007986 */ /* 0x0001e8000c10190e */
[----:B----4-:R0:W-:Y:S04]  /*75e0*/  STG.E desc[UR14][R242.64+0x80], R90 ;  /* 0x0000805af2007986 */ /* 0x0101e8000c10190e */
[----:B------:R0:W-:Y:S04]  /*75f0*/  STG.E desc[UR14][R244.64], R3 ;  /* 0x00000003f4007986 */ /* 0x0001e8000c10190e */
[----:B------:R0:W-:Y:S04]  /*7600*/  STG.E desc[UR14][R244.64+0x80], R91 ;  /* 0x0000805bf4007986 */ /* 0x0001e8000c10190e */
[----:B------:R0:W-:Y:S04]  /*7610*/  STG.E desc[UR14][R244.64+0x100], R155 ;  /* 0x0001009bf4007986 */ /* 0x0001e8000c10190e */
[----:B------:R0:W-:Y:S01]  /*7620*/  STG.E desc[UR14][R244.64+0x180], R31 ;  /* 0x0001801ff4007986 */ /* 0x0001e2000c10190e */
[----:B------:R-:W-:Y:S06]  /*7630*/  BAR.SYNC.DEFER_BLOCKING 0x0 ;  /* 0x0000000000007b1d */ /* 0x000fec0000010000 */
[----:B------:R-:W-:Y:S05]  /*7640*/  @P1 BRA `(.L_x_8) ;  /* 0x00000000009c1947 */ /* 0x000fea0003800000 */
[----:B------:R-:W-:Y:S01]  /*7650*/  NOP ;  /* 0x0000000000007918 */ /* 0x000fe20000000000 */
[----:B------:R-:W-:Y:S01]  /*7660*/  UMOV UR4, 0x50 ;  /* 0x0000005000047882 */ /* 0x000fe20000000000 */
[----:B------:R-:W-:Y:S01]  /*7670*/  IMAD.U32 R0, RZ, RZ, UR13 ;  /* 0x0000000dff007e24 */ /* 0x000fe2000f8e00ff */
[----:B------:R-:W-:Y:S01]  /*7680*/  ULEA UR6, UR6, UR4, 0x18 ;  /* 0x0000000406067291 */ /* 0x000fe2000f8ec0ff */
[----:B0-----:R-:W-:Y:S02]  /*7690*/  IMAD.MOV.U32 R3, RZ, RZ, 0xff ;  /* 0x000000ffff037424 */ /* 0x001fe400078e00ff */
[----:B------:R-:W-:Y:S01]  /*76a0*/  IMAD.MOV.U32 R7, RZ, RZ, 0x1 ;  /* 0x00000001ff077424 */ /* 0x000fe200078e00ff */
[----:B------:R-:W-:-:S04]  /*76b0*/  LOP3.LUT R0, R0, 0xffff, RZ, 0xc0, !PT ;  /* 0x0000ffff00007812 */ /* 0x000fc800078ec0ff */
[----:B------:R-:W-:Y:S01]  /*76c0*/  SHF.R.U32.HI R0, RZ, 0x5, R0 ;  /* 0x00000005ff007819 */ /* 0x000fe20000011600 */
[----:B------:R-:W0:Y:S04]  /*76d0*/  LDS R5, [UR6] ;  /* 0x00000006ff057984 */ /* 0x000e280008000800 */
[----:B------:R-:W-:Y:S01]  /*76e0*/  VIADD R2, R0, 0x10 ;  /* 0x0000001000027836 */ /* 0x000fe20000000000 */
[----:B------:R-:W-:-:S04]  /*76f0*/  SHF.L.U32 R0, R3, R0, RZ ;  /* 0x0000000003007219 */ /* 0x000fc800000006ff */
[----:B------:R-:W-:-:S04]  /*7700*/  SHF.L.U32 R3, R7, R2, RZ ;  /* 0x0000000207037219 */ /* 0x000fc800000006ff */
[----:B------:R-:W-:-:S04]  /*7710*/  LOP3.LUT R0, R3, R0, RZ, 0xfc, !PT ;  /* 0x0000000003007212 */ /* 0x000fc800078efcff */
[C---:B------:R-:W-:Y:S02]  /*7720*/  LOP3.LUT R2, R0.reuse, 0xffff, RZ, 0xc0, !PT ;  /* 0x0000ffff00027812 */ /* 0x040fe400078ec0ff */
[----:B0-----:R-:W-:-:S04]  /*7730*/  LOP3.LUT R3, R0, 0xffff, R5, 0x80, !PT ;  /* 0x0000ffff00037812 */ /* 0x001fc800078e8005 */
[----:B------:R-:W-:-:S13]  /*7740*/  ISETP.NE.AND P0, PT, R3, R2, PT ;  /* 0x000000020300720c */ /* 0x000fda0003f05270 */
[----:B------:R-:W-:Y:S05]  /*7750*/  @P0 BRA `(.L_x_9) ;  /* 0x0000000000500947 */ /* 0x000fea0003800000 */
[----:B------:R-:W-:Y:S02]  /*7760*/  SHF.R.U32.HI R5, RZ, 0x10, R5 ;  /* 0x00000010ff057819 */ /* 0x000fe40000011605 */
[----:B------:R-:W-:-:S04]  /*7770*/  SHF.R.U32.HI R2, RZ, 0x10, R0 ;  /* 0x00000010ff027819 */ /* 0x000fc80000011600 */
[----:B------:R-:W-:-:S04]  /*7780*/  LOP3.LUT R5, R5, R2, RZ, 0xc0, !PT ;  /* 0x0000000205057212 */ /* 0x000fc800078ec0ff */
[----:B------:R-:W-:-:S13]  /*7790*/  ISETP.NE.AND P0, PT, R5, R2, PT ;  /* 0x000000020500720c */ /* 0x000fda0003f05270 */
[----:B------:R-:W-:Y:S05]  /*77a0*/  @P0 BRA `(.L_x_10) ;  /* 0x0000000000300947 */ /* 0x000fea0003800000 */
[----:B------:R-:W-:Y:S01]  /*77b0*/  R2UR UR4, R0 ;  /* 0x00000000000472ca */ /* 0x000fe200000e0000 */
[----:B------:R-:W-:Y:S01]  /*77c0*/  VOTEU.ANY UR5, UPT, PT ;  /* 0x0000000000057886 */ /* 0x000fe200038e0100 */
[----:B------:R-:W0:Y:S01]  /*77d0*/  S2R R0, SR_LANEID ;  /* 0x0000000000007919 */ /* 0x000e220000000000 */
[----:B------:R-:W-:-:S10]  /*77e0*/  UFLO.U32 UR5, UR5 ;  /* 0x00000005000572bd */ /* 0x000fd400080e0000 */
[----:B------:R-:W-:-:S06]  /*77f0*/  ULOP3.LUT UR4, URZ, UR4, URZ, 0x33, !UPT ;  /* 0x00000004ff047292 */ /* 0x000fcc000f8e33ff */
[----:B------:R-:W-:-:S04]  /*7800*/  IMAD.U32 R2, RZ, RZ, UR4 ;  /* 0x00000004ff027e24 */ /* 0x000fc8000f8e00ff */
[----:B------:R-:W1:Y:S02]  /*7810*/  REDUX UR7, R2 ;  /* 0x00000000020773c4 */ /* 0x000e640000000000 */
[----:B------:R2:W-:Y:S01]  /*7820*/  UTCATOMSWS.AND URZ, UR4 ;  /* 0x0000000400ff79e3 */ /* 0x0005e20008000000 */
[----:B0-----:R-:W-:Y:S01]  /*7830*/  ISETP.EQ.U32.AND P0, PT, R0, UR5, PT ;  /* 0x0000000500007c0c */ /* 0x001fe2000bf02070 */
[----:B-1----:R-:W-:-:S12]  /*7840*/  IMAD.U32 R0, RZ, RZ, UR7 ;  /* 0x00000007ff007e24 */ /* 0x002fd8000f8e00ff */
[----:B------:R2:W-:Y:S01]  /*7850*/  @P0 ATOMS.AND RZ, [UR6], R0 ;  /* 0x00000000ffff098c */ /* 0x0005e2000a800006 */
[----:B------:R-:W-:Y:S05]  /*7860*/  BRA `(.L_x_8) ;  /* 0x0000000000147947 */ /* 0x000fea0003800000 */
.L_x_10:
[----:B------:R-:W-:-:S07]  /*7870*/  MOV R2, 0x7890 ;  /* 0x0000789000027802 */ /* 0x000fce0000000f00 */
[----:B------:R-:W-:Y:S05]  /*7880*/  CALL.REL.NOINC `($__internal_0_$__cuda_sm10x_tcgen05_guardrail_trap_col_being_dealloced_not_returned_by_alloc) ;  /* 0x0000000000207944 */ /* 0x000fea0003c00000 */
[----:B------:R-:W-:Y:S05]  /*7890*/  BRA `(.L_x_8) ;  /* 0x0000000000087947 */ /* 0x000fea0003800000 */
.L_x_9:
[----:B------:R-:W-:-:S07]  /*78a0*/  MOV R2, 0x78c0 ;  /* 0x000078c000027802 */ /* 0x000fce0000000f00 */
[----:B------:R-:W-:Y:S05]  /*78b0*/  CALL.REL.NOINC `($__internal_2_$__cuda_sm10x_tcgen05_guardrail_trap_unallocated_columns_being_dealloced) ;  /* 0x00000000002c7944 */ /* 0x000fea0003c00000 */
.L_x_8:
[----:B------:R-:W-:Y:S01]  /*78c0*/  NOP ;  /* 0x0000000000007918 */ /* 0x000fe20000000000 */
[----:B--2---:R-:W-:Y:S05]  /*78d0*/  EXIT ;  /* 0x000000000000794d */ /* 0x004fea0003800000 */
.L_x_7:
[----:B------:R-:W0:Y:S02]  /*78e0*/  SYNCS.PHASECHK.TRANS64.TRYWAIT P0, [UR12+0x3000], RZ ;  /* 0x003000ffff0075a7 */ /* 0x000e24000800110c */
[----:B0-----:R-:W-:Y:S05]  /*78f0*/  @!P0 BRA `(.L_x_7) ;  /* 0xfffffffc00f88947 */ /* 0x001fea000383ffff */
[----:B------:R-:W-:Y:S05]  /*7900*/  BRA `(.L_x_11) ;  /* 0xffffffb0000c7947 */ /* 0x000fea000383ffff */
        .weak           $__internal_0_$__cuda_sm10x_tcgen05_guardrail_trap_col_being_dealloced_not_returned_by_alloc
        .type           $__internal_0_$__cuda_sm10x_tcgen05_guardrail_trap_col_being_dealloced_not_returned_by_alloc,@function
        .size           $__internal_0_$__cuda_sm10x_tcgen05_guardrail_trap_col_being_dealloced_not_returned_by_alloc,($__internal_1_$__cuda_sm10x_tcgen05_guardrail_trap_phase_invalid_during_alloc - $__internal_0_$__cuda_sm10x_tcgen05_guardrail_trap_col_being_dealloced_not_returned_by_alloc)
$__internal_0_$__cuda_sm10x_tcgen05_guardrail_trap_col_being_dealloced_not_returned_by_alloc:
[----:B------:R-:W-:Y:S05]  /*7910*/  BPT.TRAP 0x1 ;  /* 0x000000040000795c */ /* 0x000fea0000300000 */
[----:B------:R-:W-:-:S04]  /*7920*/  IMAD.MOV.U32 R3, RZ, RZ, 0x0 ;  /* 0x00000000ff037424 */ /* 0x000fc800078e00ff */
[----:B------:R-:W-:Y:S05]  /*7930*/  RET.REL.NODEC R2 `(gluon_mma) ;  /* 0xffffff8402b07950 */ /* 0x000fea0003c3ffff */
        .weak           $__internal_1_$__cuda_sm10x_tcgen05_guardrail_trap_phase_invalid_during_alloc
        .type           $__internal_1_$__cuda_sm10x_tcgen05_guardrail_trap_phase_invalid_during_alloc,@function
        .size           $__internal_1_$__cuda_sm10x_tcgen05_guardrail_trap_phase_invalid_during_alloc,($__internal_2_$__cuda_sm10x_tcgen05_guardrail_trap_unallocated_columns_being_dealloced - $__internal_1_$__cuda_sm10x_tcgen05_guardrail_trap_phase_invalid_during_alloc)
$__internal_1_$__cuda_sm10x_tcgen05_guardrail_trap_phase_invalid_during_alloc:
[----:B------:R-:W-:Y:S05]  /*7940*/  BPT.TRAP 0x1 ;  /* 0x000000040000795c */ /* 0x000fea0000300000 */
[----:B------:R-:W-:-:S04]  /*7950*/  IMAD.MOV.U32 R3, RZ, RZ, 0x0 ;  /* 0x00000000ff037424 */ /* 0x000fc800078e00ff */
[----:B------:R-:W-:Y:S05]  /*7960*/  RET.REL.NODEC R2 `(gluon_mma) ;  /* 0xffffff8402a47950 */ /* 0x000fea0003c3ffff */
        .weak           $__internal_2_$__cuda_sm10x_tcgen05_guardrail_trap_unallocated_columns_being_dealloced
        .type           $__internal_2_$__cuda_sm10x_tcgen05_guardrail_trap_unallocated_columns_being_dealloced,@function
        .size           $__internal_2_$__cuda_sm10x_tcgen05_guardrail_trap_unallocated_columns_being_dealloced,(.L_x_15 - $__internal_2_$__cuda_sm10x_tcgen05_guardrail_trap_unallocated_columns_being_dealloced)
$__internal_2_$__cuda_sm10x_tcgen05_guardrail_trap_unallocated_columns_being_dealloced:
[----:B------:R-:W-:Y:S05]  /*7970*/  BPT.TRAP 0x1 ;  /* 0x000000040000795c */ /* 0x000fea0000300000 */
[----:B------:R-:W-:-:S04]  /*7980*/  IMAD.MOV.U32 R3, RZ, RZ, 0x0 ;  /* 0x00000000ff037424 */ /* 0x000fc800078e00ff */
[----:B------:R-:W-:Y:S05]  /*7990*/  RET.REL.NODEC R2 `(gluon_mma) ;  /* 0xffffff8402987950 */ /* 0x000fea0003c3ffff */
.L_x_12:
[----:B------:R-:W-:-:S00]  /*79a0*/  BRA `(.L_x_12) ;  /* 0xfffffffc00fc7947 */ /* 0x000fc0000383ffff */
[----:B------:R-:W-:-:S00]  /*79b0*/  NOP ;  /* 0x0000000000007918 */ /* 0x000fc00000000000 */
        /* <DEDUP_REMOVED lines=12> */
.L_x_15:


//--------------------- .nv.shared.gluon_mma      --------------------------
	.section	.nv.shared.gluon_mma,"aw",@nobits
	.sectionflags	@""
	.align	16
	.zero		1024


//--------------------- .nv.shared.reserved.0     --------------------------
	.section	.nv.shared.reserved.0,"aw",@nobits
	.align	8
	.weak		__nv_reservedSMEM_offset_0_alias
	.size		__nv_reservedSMEM_offset_0_alias, 0, 64
	.other		__nv_reservedSMEM_offset_0_alias,@"STO_CUDA_RESERVED_SHARED STV_DEFAULT"
__nv_reservedSMEM_offset_0_alias:
	.zero		0
.nv.shared.reserved.0:
	.zero		64
	.weak		__nv_reservedSMEM_allocation_phase
	.type		__nv_reservedSMEM_allocation_phase,@object
	.size		__nv_reservedSMEM_allocation_phase,(.L_0 - __nv_reservedSMEM_allocation_phase)
__nv_reservedSMEM_allocation_phase:
	.zero		1
.L_0:
	.zero		7
	.weak		__nv_reservedSMEM_devtool_atexit_pc
	.type		__nv_reservedSMEM_devtool_atexit_pc,@object
	.size		__nv_reservedSMEM_devtool_atexit_pc,(__nv_reservedSMEM_allocation_mask - __nv_reservedSMEM_devtool_atexit_pc)
__nv_reservedSMEM_devtool_atexit_pc:
	.zero		8
	.weak		__nv_reservedSMEM_allocation_mask
	.type		__nv_reservedSMEM_allocation_mask,@object
	.size		__nv_reservedSMEM_allocation_mask,(.L_2 - __nv_reservedSMEM_allocation_mask)
__nv_reservedSMEM_allocation_mask:
	.zero		4
.L_2:


//--------------------- .nv.constant0.gluon_mma   --------------------------
	.section	.nv.constant0.gluon_mma,"a",@progbits
	.sectionflags	@""
	.align	4
.nv.constant0.gluon_mma:
	.zero		936


//--------------------- SYMBOLS --------------------------

	.type		.nv.reservedSmem.offset0,@object
	.size		.nv.reservedSmem.offset0,0x4
	.type		.nv.reservedSmem.cap,@object
	.size		.nv.reservedSmem.cap,0x4
